//
// Generated by NVIDIA NVVM Compiler
//
// Compiler Build ID: CL-36424714
// Cuda compilation tools, release 13.0, V13.0.88
// Based on NVVM 20.0.0
//

.version 9.0
.target sm_100
.address_size 64

	// .globl	main_kernel0
// _ZZ12main_kernel0E15PadInput_shared has been demoted
// _ZZ12main_kernel0E13weight_shared has been demoted

.visible .entry main_kernel0(
	.param .u64 .ptr .align 1 main_kernel0_param_0,
	.param .u64 .ptr .align 1 main_kernel0_param_1,
	.param .u64 .ptr .align 1 main_kernel0_param_2
)
.maxntid 112
{
	.reg .pred 	%p<5>;
	.reg .b16 	%rs<17>;
	.reg .b32 	%r<178>;
	.reg .b32 	%f<2238>;
	.reg .b64 	%rd<153>;
	// demoted variable
	.shared .align 4 .b8 _ZZ12main_kernel0E15PadInput_shared[18816];
	// demoted variable
	.shared .align 4 .b8 _ZZ12main_kernel0E13weight_shared[12288];
	ld.param.u64 	%rd11, [main_kernel0_param_0];
	ld.param.u64 	%rd12, [main_kernel0_param_1];
	mov.u32 	%r1, %tid.x;
	shl.b32 	%r39, %r1, 1;
	mul.wide.u32 	%rd46, %r39, 4;
	mov.u32 	%r40, _ZZ12main_kernel0E15PadInput_shared;
	cvt.u64.u32 	%rd47, %r40;
	cvta.shared.u64 	%rd48, %rd47;
	add.s64 	%rd14, %rd48, %rd46;
	// begin inline asm
	{ .reg .u64 addr; cvta.to.shared.u64 addr, %rd14; cvt.u32.u64 %r7, addr; }

	// end inline asm
	shl.b32 	%r41, %r1, 5;
	or.b32  	%r42, %r41, %r39;
	and.b32  	%r2, %r39, 30;
	and.b32  	%r43, %r42, 3614;
	mul.wide.u32 	%rd49, %r43, 4;
	add.s64 	%rd15, %rd11, %rd49;
	// begin inline asm
	cp.async.ca.shared.global [%r7], [%rd15], 8;
	// end inline asm
	add.s64 	%rd16, %rd14, 896;
	// begin inline asm
	{ .reg .u64 addr; cvta.to.shared.u64 addr, %rd16; cvt.u32.u64 %r9, addr; }

	// end inline asm
	add.s64 	%rd17, %rd15, 14336;
	// begin inline asm
	cp.async.ca.shared.global [%r9], [%rd17], 8;
	// end inline asm
	add.s64 	%rd18, %rd14, 1792;
	// begin inline asm
	{ .reg .u64 addr; cvta.to.shared.u64 addr, %rd18; cvt.u32.u64 %r11, addr; }

	// end inline asm
	add.s64 	%rd19, %rd15, 28672;
	// begin inline asm
	cp.async.ca.shared.global [%r11], [%rd19], 8;
	// end inline asm
	add.s64 	%rd20, %rd14, 2688;
	// begin inline asm
	{ .reg .u64 addr; cvta.to.shared.u64 addr, %rd20; cvt.u32.u64 %r13, addr; }

	// end inline asm
	add.s64 	%rd21, %rd15, 43008;
	// begin inline asm
	cp.async.ca.shared.global [%r13], [%rd21], 8;
	// end inline asm
	add.s64 	%rd22, %rd14, 3584;
	// begin inline asm
	{ .reg .u64 addr; cvta.to.shared.u64 addr, %rd22; cvt.u32.u64 %r15, addr; }

	// end inline asm
	add.s64 	%rd23, %rd15, 57344;
	// begin inline asm
	cp.async.ca.shared.global [%r15], [%rd23], 8;
	// end inline asm
	add.s64 	%rd24, %rd14, 4480;
	// begin inline asm
	{ .reg .u64 addr; cvta.to.shared.u64 addr, %rd24; cvt.u32.u64 %r17, addr; }

	// end inline asm
	add.s64 	%rd25, %rd15, 71680;
	// begin inline asm
	cp.async.ca.shared.global [%r17], [%rd25], 8;
	// end inline asm
	add.s64 	%rd26, %rd14, 5376;
	// begin inline asm
	{ .reg .u64 addr; cvta.to.shared.u64 addr, %rd26; cvt.u32.u64 %r19, addr; }

	// end inline asm
	add.s64 	%rd27, %rd15, 86016;
	// begin inline asm
	cp.async.ca.shared.global [%r19], [%rd27], 8;
	// end inline asm
	mul.wide.u32 	%rd50, %r1, 4;
	mov.u32 	%r44, _ZZ12main_kernel0E13weight_shared;
	cvt.u64.u32 	%rd51, %r44;
	cvta.shared.u64 	%rd52, %rd51;
	add.s64 	%rd28, %rd52, %rd50;
	// begin inline asm
	{ .reg .u64 addr; cvta.to.shared.u64 addr, %rd28; cvt.u32.u64 %r21, addr; }

	// end inline asm
	shl.b32 	%r45, %r1, 6;
	and.b32  	%r46, %r45, 6144;
	mov.u32 	%r47, %ctaid.x;
	shl.b32 	%r48, %r47, 5;
	and.b32  	%r49, %r1, 31;
	or.b32  	%r50, %r49, %r48;
	add.s32 	%r51, %r50, %r46;
	mul.wide.u32 	%rd53, %r51, 4;
	add.s64 	%rd29, %rd12, %rd53;
	// begin inline asm
	cp.async.ca.shared.global [%r21], [%rd29], 4;
	// end inline asm
	add.s64 	%rd30, %rd28, 448;
	// begin inline asm
	{ .reg .u64 addr; cvta.to.shared.u64 addr, %rd30; cvt.u32.u64 %r23, addr; }

	// end inline asm
	add.s32 	%r52, %r45, 7168;
	and.b32  	%r53, %r52, 14336;
	xor.b32  	%r54, %r49, 16;
	or.b32  	%r55, %r54, %r48;
	add.s32 	%r56, %r55, %r53;
	mul.wide.u32 	%rd54, %r56, 4;
	add.s64 	%rd31, %rd12, %rd54;
	// begin inline asm
	cp.async.ca.shared.global [%r23], [%rd31], 4;
	// end inline asm
	add.s64 	%rd32, %rd28, 896;
	// begin inline asm
	{ .reg .u64 addr; cvta.to.shared.u64 addr, %rd32; cvt.u32.u64 %r25, addr; }

	// end inline asm
	add.s64 	%rd33, %rd29, 57344;
	// begin inline asm
	cp.async.ca.shared.global [%r25], [%rd33], 4;
	// end inline asm
	add.s64 	%rd34, %rd28, 1344;
	// begin inline asm
	{ .reg .u64 addr; cvta.to.shared.u64 addr, %rd34; cvt.u32.u64 %r27, addr; }

	// end inline asm
	add.s32 	%r57, %r45, 21504;
	and.b32  	%r58, %r57, 30720;
	add.s32 	%r59, %r55, %r58;
	mul.wide.u32 	%rd55, %r59, 4;
	add.s64 	%rd35, %rd12, %rd55;
	// begin inline asm
	cp.async.ca.shared.global [%r27], [%rd35], 4;
	// end inline asm
	add.s64 	%rd36, %rd28, 1792;
	// begin inline asm
	{ .reg .u64 addr; cvta.to.shared.u64 addr, %rd36; cvt.u32.u64 %r29, addr; }

	// end inline asm
	add.s64 	%rd37, %rd29, 114688;
	// begin inline asm
	cp.async.ca.shared.global [%r29], [%rd37], 4;
	// end inline asm
	add.s64 	%rd38, %rd28, 2240;
	// begin inline asm
	{ .reg .u64 addr; cvta.to.shared.u64 addr, %rd38; cvt.u32.u64 %r31, addr; }

	// end inline asm
	add.s32 	%r60, %r45, 35840;
	and.b32  	%r61, %r60, 47104;
	add.s32 	%r62, %r55, %r61;
	mul.wide.u32 	%rd56, %r62, 4;
	add.s64 	%rd39, %rd12, %rd56;
	// begin inline asm
	cp.async.ca.shared.global [%r31], [%rd39], 4;
	// end inline asm
	add.s64 	%rd40, %rd28, 2688;
	// begin inline asm
	{ .reg .u64 addr; cvta.to.shared.u64 addr, %rd40; cvt.u32.u64 %r33, addr; }

	// end inline asm
	add.s64 	%rd41, %rd29, 172032;
	// begin inline asm
	cp.async.ca.shared.global [%r33], [%rd41], 4;
	// end inline asm
	add.s64 	%rd42, %rd28, 3136;
	// begin inline asm
	{ .reg .u64 addr; cvta.to.shared.u64 addr, %rd42; cvt.u32.u64 %r35, addr; }

	// end inline asm
	add.s32 	%r63, %r45, 50176;
	and.b32  	%r64, %r63, 63488;
	add.s32 	%r65, %r55, %r64;
	mul.wide.u32 	%rd57, %r65, 4;
	add.s64 	%rd43, %rd12, %rd57;
	// begin inline asm
	cp.async.ca.shared.global [%r35], [%rd43], 4;
	// end inline asm
	add.s64 	%rd44, %rd28, 3584;
	// begin inline asm
	{ .reg .u64 addr; cvta.to.shared.u64 addr, %rd44; cvt.u32.u64 %r37, addr; }

	// end inline asm
	add.s64 	%rd45, %rd29, 229376;
	// begin inline asm
	cp.async.ca.shared.global [%r37], [%rd45], 4;
	// end inline asm
	setp.gt.u32 	%p1, %r1, 15;
	add.s32 	%r66, %r1, %r48;
	mul.wide.u32 	%rd58, %r66, 4;
	add.s64 	%rd9, %rd12, %rd58;
	@%p1 bra 	$L__BB0_2;
	add.s64 	%rd59, %rd28, 4032;
	// begin inline asm
	{ .reg .u64 addr; cvta.to.shared.u64 addr, %rd59; cvt.u32.u64 %r67, addr; }

	// end inline asm
	add.s64 	%rd60, %rd9, 254016;
	// begin inline asm
	cp.async.ca.shared.global [%r67], [%rd60], 4;
	// end inline asm
$L__BB0_2:
	setp.gt.u32 	%p2, %r1, 15;
	// begin inline asm
	cp.async.commit_group;
	// end inline asm
	add.s64 	%rd61, %rd14, 6272;
	// begin inline asm
	{ .reg .u64 addr; cvta.to.shared.u64 addr, %rd61; cvt.u32.u64 %r69, addr; }

	// end inline asm
	add.s64 	%rd62, %rd15, 128;
	// begin inline asm
	cp.async.ca.shared.global [%r69], [%rd62], 8;
	// end inline asm
	add.s64 	%rd63, %rd14, 7168;
	// begin inline asm
	{ .reg .u64 addr; cvta.to.shared.u64 addr, %rd63; cvt.u32.u64 %r71, addr; }

	// end inline asm
	add.s64 	%rd64, %rd15, 14464;
	// begin inline asm
	cp.async.ca.shared.global [%r71], [%rd64], 8;
	// end inline asm
	add.s64 	%rd65, %rd14, 8064;
	// begin inline asm
	{ .reg .u64 addr; cvta.to.shared.u64 addr, %rd65; cvt.u32.u64 %r73, addr; }

	// end inline asm
	add.s64 	%rd66, %rd15, 28800;
	// begin inline asm
	cp.async.ca.shared.global [%r73], [%rd66], 8;
	// end inline asm
	add.s64 	%rd67, %rd14, 8960;
	// begin inline asm
	{ .reg .u64 addr; cvta.to.shared.u64 addr, %rd67; cvt.u32.u64 %r75, addr; }

	// end inline asm
	add.s64 	%rd68, %rd15, 43136;
	// begin inline asm
	cp.async.ca.shared.global [%r75], [%rd68], 8;
	// end inline asm
	add.s64 	%rd69, %rd14, 9856;
	// begin inline asm
	{ .reg .u64 addr; cvta.to.shared.u64 addr, %rd69; cvt.u32.u64 %r77, addr; }

	// end inline asm
	add.s64 	%rd70, %rd15, 57472;
	// begin inline asm
	cp.async.ca.shared.global [%r77], [%rd70], 8;
	// end inline asm
	add.s64 	%rd71, %rd14, 10752;
	// begin inline asm
	{ .reg .u64 addr; cvta.to.shared.u64 addr, %rd71; cvt.u32.u64 %r79, addr; }

	// end inline asm
	add.s64 	%rd72, %rd15, 71808;
	// begin inline asm
	cp.async.ca.shared.global [%r79], [%rd72], 8;
	// end inline asm
	add.s64 	%rd73, %rd14, 11648;
	// begin inline asm
	{ .reg .u64 addr; cvta.to.shared.u64 addr, %rd73; cvt.u32.u64 %r81, addr; }

	// end inline asm
	add.s64 	%rd74, %rd15, 86144;
	// begin inline asm
	cp.async.ca.shared.global [%r81], [%rd74], 8;
	// end inline asm
	add.s64 	%rd75, %rd28, 4096;
	// begin inline asm
	{ .reg .u64 addr; cvta.to.shared.u64 addr, %rd75; cvt.u32.u64 %r83, addr; }

	// end inline asm
	add.s64 	%rd76, %rd29, 262144;
	// begin inline asm
	cp.async.ca.shared.global [%r83], [%rd76], 4;
	// end inline asm
	add.s64 	%rd77, %rd28, 4544;
	// begin inline asm
	{ .reg .u64 addr; cvta.to.shared.u64 addr, %rd77; cvt.u32.u64 %r85, addr; }

	// end inline asm
	add.s64 	%rd78, %rd31, 262144;
	// begin inline asm
	cp.async.ca.shared.global [%r85], [%rd78], 4;
	// end inline asm
	add.s64 	%rd79, %rd28, 4992;
	// begin inline asm
	{ .reg .u64 addr; cvta.to.shared.u64 addr, %rd79; cvt.u32.u64 %r87, addr; }

	// end inline asm
	add.s64 	%rd80, %rd29, 319488;
	// begin inline asm
	cp.async.ca.shared.global [%r87], [%rd80], 4;
	// end inline asm
	add.s64 	%rd81, %rd28, 5440;
	// begin inline asm
	{ .reg .u64 addr; cvta.to.shared.u64 addr, %rd81; cvt.u32.u64 %r89, addr; }

	// end inline asm
	add.s64 	%rd82, %rd35, 262144;
	// begin inline asm
	cp.async.ca.shared.global [%r89], [%rd82], 4;
	// end inline asm
	add.s64 	%rd83, %rd28, 5888;
	// begin inline asm
	{ .reg .u64 addr; cvta.to.shared.u64 addr, %rd83; cvt.u32.u64 %r91, addr; }

	// end inline asm
	add.s64 	%rd84, %rd29, 376832;
	// begin inline asm
	cp.async.ca.shared.global [%r91], [%rd84], 4;
	// end inline asm
	add.s64 	%rd85, %rd28, 6336;
	// begin inline asm
	{ .reg .u64 addr; cvta.to.shared.u64 addr, %rd85; cvt.u32.u64 %r93, addr; }

	// end inline asm
	add.s64 	%rd86, %rd39, 262144;
	// begin inline asm
	cp.async.ca.shared.global [%r93], [%rd86], 4;
	// end inline asm
	add.s64 	%rd87, %rd28, 6784;
	// begin inline asm
	{ .reg .u64 addr; cvta.to.shared.u64 addr, %rd87; cvt.u32.u64 %r95, addr; }

	// end inline asm
	add.s64 	%rd88, %rd29, 434176;
	// begin inline asm
	cp.async.ca.shared.global [%r95], [%rd88], 4;
	// end inline asm
	add.s64 	%rd89, %rd28, 7232;
	// begin inline asm
	{ .reg .u64 addr; cvta.to.shared.u64 addr, %rd89; cvt.u32.u64 %r97, addr; }

	// end inline asm
	add.s64 	%rd90, %rd43, 262144;
	// begin inline asm
	cp.async.ca.shared.global [%r97], [%rd90], 4;
	// end inline asm
	add.s64 	%rd91, %rd28, 7680;
	// begin inline asm
	{ .reg .u64 addr; cvta.to.shared.u64 addr, %rd91; cvt.u32.u64 %r99, addr; }

	// end inline asm
	add.s64 	%rd92, %rd29, 491520;
	// begin inline asm
	cp.async.ca.shared.global [%r99], [%rd92], 4;
	// end inline asm
	@%p2 bra 	$L__BB0_4;
	add.s64 	%rd93, %rd28, 8128;
	// begin inline asm
	{ .reg .u64 addr; cvta.to.shared.u64 addr, %rd93; cvt.u32.u64 %r101, addr; }

	// end inline asm
	add.s64 	%rd94, %rd9, 516160;
	// begin inline asm
	cp.async.ca.shared.global [%r101], [%rd94], 4;
	// end inline asm
$L__BB0_4:
	// begin inline asm
	cp.async.commit_group;
	// end inline asm
	mov.f32 	%f2224, 0f00000000;
	mov.b32 	%r177, 0;
	and.b32  	%r141, %r1, 112;
	shr.u32 	%r5, %r1, 4;
	cvt.u16.u32 	%rs14, %r5;
	prmt.b32 	%r154, %r155, %r156, 0x3340U;
	shl.b32 	%r164, %r2, 2;
	mov.f32 	%f2225, %f2224;
	mov.f32 	%f2226, %f2224;
	mov.f32 	%f2227, %f2224;
	mov.f32 	%f2228, %f2224;
	mov.f32 	%f2229, %f2224;
	mov.f32 	%f2230, %f2224;
	mov.f32 	%f2231, %f2224;
	mov.f32 	%f2232, %f2224;
	mov.f32 	%f2233, %f2224;
	mov.f32 	%f2234, %f2224;
	mov.f32 	%f2235, %f2224;
	mov.f32 	%f2236, %f2224;
	mov.f32 	%f2237, %f2224;
$L__BB0_5:
	ld.param.u64 	%rd150, [main_kernel0_param_0];
	setp.gt.u32 	%p3, %r1, 15;
	bar.sync 	0;
	cvt.u16.u32 	%rs1, %r177;
	add.s16 	%rs2, %rs1, 2;
	and.b16  	%rs3, %rs2, 255;
	mul.lo.s16 	%rs4, %rs3, 171;
	shr.u16 	%rs5, %rs4, 9;
	mul.lo.s16 	%rs6, %rs5, 3;
	sub.s16 	%rs7, %rs2, %rs6;
	cvt.u32.u16 	%r136, %rs7;
	and.b32  	%r137, %r136, 255;
	and.b16  	%rs8, %rs7, 255;
	mul.wide.u16 	%r138, %rs8, 1568;
	cvta.shared.u64 	%rd129, %rd47;
	add.s64 	%rd130, %rd129, %rd46;
	mul.wide.u32 	%rd131, %r138, 4;
	add.s64 	%rd95, %rd130, %rd131;
	// begin inline asm
	{ .reg .u64 addr; cvta.to.shared.u64 addr, %rd95; cvt.u32.u64 %r104, addr; }

	// end inline asm
	add.s32 	%r142, %r177, %r141;
	shl.b32 	%r143, %r142, 5;
	or.b32  	%r144, %r143, %r2;
	mul.wide.u32 	%rd132, %r144, 4;
	add.s64 	%rd133, %rd150, %rd132;
	add.s64 	%rd96, %rd133, 256;
	// begin inline asm
	cp.async.ca.shared.global [%r104], [%rd96], 8;
	// end inline asm
	add.s64 	%rd97, %rd95, 896;
	// begin inline asm
	{ .reg .u64 addr; cvta.to.shared.u64 addr, %rd97; cvt.u32.u64 %r106, addr; }

	// end inline asm
	add.s64 	%rd98, %rd133, 14592;
	// begin inline asm
	cp.async.ca.shared.global [%r106], [%rd98], 8;
	// end inline asm
	add.s64 	%rd99, %rd95, 1792;
	// begin inline asm
	{ .reg .u64 addr; cvta.to.shared.u64 addr, %rd99; cvt.u32.u64 %r108, addr; }

	// end inline asm
	add.s64 	%rd100, %rd133, 28928;
	// begin inline asm
	cp.async.ca.shared.global [%r108], [%rd100], 8;
	// end inline asm
	add.s64 	%rd101, %rd95, 2688;
	// begin inline asm
	{ .reg .u64 addr; cvta.to.shared.u64 addr, %rd101; cvt.u32.u64 %r110, addr; }

	// end inline asm
	add.s64 	%rd102, %rd133, 43264;
	// begin inline asm
	cp.async.ca.shared.global [%r110], [%rd102], 8;
	// end inline asm
	add.s64 	%rd103, %rd95, 3584;
	// begin inline asm
	{ .reg .u64 addr; cvta.to.shared.u64 addr, %rd103; cvt.u32.u64 %r112, addr; }

	// end inline asm
	add.s64 	%rd104, %rd133, 57600;
	// begin inline asm
	cp.async.ca.shared.global [%r112], [%rd104], 8;
	// end inline asm
	add.s64 	%rd105, %rd95, 4480;
	// begin inline asm
	{ .reg .u64 addr; cvta.to.shared.u64 addr, %rd105; cvt.u32.u64 %r114, addr; }

	// end inline asm
	add.s64 	%rd106, %rd133, 71936;
	// begin inline asm
	cp.async.ca.shared.global [%r114], [%rd106], 8;
	// end inline asm
	add.s64 	%rd107, %rd95, 5376;
	// begin inline asm
	{ .reg .u64 addr; cvta.to.shared.u64 addr, %rd107; cvt.u32.u64 %r116, addr; }

	// end inline asm
	add.s64 	%rd108, %rd133, 86272;
	// begin inline asm
	cp.async.ca.shared.global [%r116], [%rd108], 8;
	// end inline asm
	mul.wide.u32 	%rd134, %r137, 1024;
	shl.b64 	%rd135, %rd134, 2;
	add.s64 	%rd109, %rd28, %rd135;
	// begin inline asm
	{ .reg .u64 addr; cvta.to.shared.u64 addr, %rd109; cvt.u32.u64 %r118, addr; }

	// end inline asm
	shl.b32 	%r4, %r177, 16;
	mul.wide.s32 	%rd136, %r4, 4;
	add.s64 	%rd137, %rd29, %rd136;
	add.s64 	%rd110, %rd137, 524288;
	// begin inline asm
	cp.async.ca.shared.global [%r118], [%rd110], 4;
	// end inline asm
	add.s64 	%rd111, %rd109, 448;
	// begin inline asm
	{ .reg .u64 addr; cvta.to.shared.u64 addr, %rd111; cvt.u32.u64 %r120, addr; }

	// end inline asm
	mul.wide.u32 	%rd138, %r4, 4;
	add.s64 	%rd139, %rd31, %rd138;
	add.s64 	%rd112, %rd139, 524288;
	// begin inline asm
	cp.async.ca.shared.global [%r120], [%rd112], 4;
	// end inline asm
	add.s64 	%rd113, %rd109, 896;
	// begin inline asm
	{ .reg .u64 addr; cvta.to.shared.u64 addr, %rd113; cvt.u32.u64 %r122, addr; }

	// end inline asm
	add.s64 	%rd114, %rd137, 581632;
	// begin inline asm
	cp.async.ca.shared.global [%r122], [%rd114], 4;
	// end inline asm
	add.s64 	%rd115, %rd109, 1344;
	// begin inline asm
	{ .reg .u64 addr; cvta.to.shared.u64 addr, %rd115; cvt.u32.u64 %r124, addr; }

	// end inline asm
	add.s64 	%rd140, %rd35, %rd138;
	add.s64 	%rd116, %rd140, 524288;
	// begin inline asm
	cp.async.ca.shared.global [%r124], [%rd116], 4;
	// end inline asm
	add.s64 	%rd117, %rd109, 1792;
	// begin inline asm
	{ .reg .u64 addr; cvta.to.shared.u64 addr, %rd117; cvt.u32.u64 %r126, addr; }

	// end inline asm
	add.s64 	%rd118, %rd137, 638976;
	// begin inline asm
	cp.async.ca.shared.global [%r126], [%rd118], 4;
	// end inline asm
	add.s64 	%rd119, %rd109, 2240;
	// begin inline asm
	{ .reg .u64 addr; cvta.to.shared.u64 addr, %rd119; cvt.u32.u64 %r128, addr; }

	// end inline asm
	add.s64 	%rd141, %rd39, %rd138;
	add.s64 	%rd120, %rd141, 524288;
	// begin inline asm
	cp.async.ca.shared.global [%r128], [%rd120], 4;
	// end inline asm
	add.s64 	%rd121, %rd109, 2688;
	// begin inline asm
	{ .reg .u64 addr; cvta.to.shared.u64 addr, %rd121; cvt.u32.u64 %r130, addr; }

	// end inline asm
	add.s64 	%rd122, %rd137, 696320;
	// begin inline asm
	cp.async.ca.shared.global [%r130], [%rd122], 4;
	// end inline asm
	add.s64 	%rd123, %rd109, 3136;
	// begin inline asm
	{ .reg .u64 addr; cvta.to.shared.u64 addr, %rd123; cvt.u32.u64 %r132, addr; }

	// end inline asm
	add.s64 	%rd142, %rd43, %rd138;
	add.s64 	%rd124, %rd142, 524288;
	// begin inline asm
	cp.async.ca.shared.global [%r132], [%rd124], 4;
	// end inline asm
	add.s64 	%rd125, %rd109, 3584;
	// begin inline asm
	{ .reg .u64 addr; cvta.to.shared.u64 addr, %rd125; cvt.u32.u64 %r134, addr; }

	// end inline asm
	add.s64 	%rd126, %rd137, 753664;
	// begin inline asm
	cp.async.ca.shared.global [%r134], [%rd126], 4;
	// end inline asm
	@%p3 bra 	$L__BB0_7;
	ld.param.u64 	%rd151, [main_kernel0_param_1];
	add.s64 	%rd143, %rd109, 4032;
	// begin inline asm
	{ .reg .u64 addr; cvta.to.shared.u64 addr, %rd143; cvt.u32.u64 %r145, addr; }

	// end inline asm
	add.s32 	%r150, %r66, %r4;
	mul.wide.u32 	%rd145, %r150, 4;
	add.s64 	%rd146, %rd151, %rd145;
	add.s64 	%rd144, %rd146, 778304;
	// begin inline asm
	cp.async.ca.shared.global [%r145], [%rd144], 4;
	// end inline asm
$L__BB0_7:
	// begin inline asm
	cp.async.commit_group;
	// end inline asm
	// begin inline asm
	cp.async.wait_group 2;
	// end inline asm
	bar.sync 	0;
	cvt.u16.u32 	%rs9, %r177;
	mul.lo.s16 	%rs10, %rs9, 171;
	shr.u16 	%rs11, %rs10, 9;
	mul.lo.s16 	%rs12, %rs11, 3;
	sub.s16 	%rs13, %rs9, %rs12;
	mov.b16 	%rs15, 1568;
	mov.b32 	%r151, {%rs15, %rs14};
	cvt.u32.u16 	%r152, %rs13;
	prmt.b32 	%r153, %r152, 65504, 0x3340U;
	prmt.b32 	%r157, %r153, %r154, 0x5410U;
	mov.b32 	%r158, 0;
	dp2a.lo.u32.u32 	%r159, %r151, %r157, %r158;
	shl.b32 	%r160, %r159, 2;
	add.s32 	%r162, %r40, %r160;
	ld.shared.f32 	%f30, [%r162];
	and.b16  	%rs16, %rs13, 255;
	mul.wide.u16 	%r163, %rs16, 4096;
	or.b32  	%r165, %r163, %r164;
	add.s32 	%r167, %r44, %r165;
	ld.shared.f32 	%f31, [%r167];
	fma.rn.f32 	%f32, %f30, %f31, %f2224;
	ld.shared.f32 	%f33, [%r162+4];
	ld.shared.f32 	%f34, [%r167+128];
	fma.rn.f32 	%f35, %f33, %f34, %f32;
	ld.shared.f32 	%f36, [%r162+8];
	ld.shared.f32 	%f37, [%r167+256];
	fma.rn.f32 	%f38, %f36, %f37, %f35;
	ld.shared.f32 	%f39, [%r162+12];
	ld.shared.f32 	%f40, [%r167+384];
	fma.rn.f32 	%f41, %f39, %f40, %f38;
	ld.shared.f32 	%f42, [%r162+16];
	ld.shared.f32 	%f43, [%r167+512];
	fma.rn.f32 	%f44, %f42, %f43, %f41;
	ld.shared.f32 	%f45, [%r162+20];
	ld.shared.f32 	%f46, [%r167+640];
	fma.rn.f32 	%f47, %f45, %f46, %f44;
	ld.shared.f32 	%f48, [%r162+24];
	ld.shared.f32 	%f49, [%r167+768];
	fma.rn.f32 	%f50, %f48, %f49, %f47;
	ld.shared.f32 	%f51, [%r162+28];
	ld.shared.f32 	%f52, [%r167+896];
	fma.rn.f32 	%f53, %f51, %f52, %f50;
	ld.shared.f32 	%f54, [%r162+32];
	ld.shared.f32 	%f55, [%r167+1024];
	fma.rn.f32 	%f56, %f54, %f55, %f53;
	ld.shared.f32 	%f57, [%r162+36];
	ld.shared.f32 	%f58, [%r167+1152];
	fma.rn.f32 	%f59, %f57, %f58, %f56;
	ld.shared.f32 	%f60, [%r162+40];
	ld.shared.f32 	%f61, [%r167+1280];
	fma.rn.f32 	%f62, %f60, %f61, %f59;
	ld.shared.f32 	%f63, [%r162+44];
	ld.shared.f32 	%f64, [%r167+1408];
	fma.rn.f32 	%f65, %f63, %f64, %f62;
	ld.shared.f32 	%f66, [%r162+48];
	ld.shared.f32 	%f67, [%r167+1536];
	fma.rn.f32 	%f68, %f66, %f67, %f65;
	ld.shared.f32 	%f69, [%r162+52];
	ld.shared.f32 	%f70, [%r167+1664];
	fma.rn.f32 	%f71, %f69, %f70, %f68;
	ld.shared.f32 	%f72, [%r162+56];
	ld.shared.f32 	%f73, [%r167+1792];
	fma.rn.f32 	%f74, %f72, %f73, %f71;
	ld.shared.f32 	%f75, [%r162+60];
	ld.shared.f32 	%f76, [%r167+1920];
	fma.rn.f32 	%f77, %f75, %f76, %f74;
	ld.shared.f32 	%f78, [%r167+4];
	fma.rn.f32 	%f79, %f30, %f78, %f2225;
	ld.shared.f32 	%f80, [%r167+132];
	fma.rn.f32 	%f81, %f33, %f80, %f79;
	ld.shared.f32 	%f82, [%r167+260];
	fma.rn.f32 	%f83, %f36, %f82, %f81;
	ld.shared.f32 	%f84, [%r167+388];
	fma.rn.f32 	%f85, %f39, %f84, %f83;
	ld.shared.f32 	%f86, [%r167+516];
	fma.rn.f32 	%f87, %f42, %f86, %f85;
	ld.shared.f32 	%f88, [%r167+644];
	fma.rn.f32 	%f89, %f45, %f88, %f87;
	ld.shared.f32 	%f90, [%r167+772];
	fma.rn.f32 	%f91, %f48, %f90, %f89;
	ld.shared.f32 	%f92, [%r167+900];
	fma.rn.f32 	%f93, %f51, %f92, %f91;
	ld.shared.f32 	%f94, [%r167+1028];
	fma.rn.f32 	%f95, %f54, %f94, %f93;
	ld.shared.f32 	%f96, [%r167+1156];
	fma.rn.f32 	%f97, %f57, %f96, %f95;
	ld.shared.f32 	%f98, [%r167+1284];
	fma.rn.f32 	%f99, %f60, %f98, %f97;
	ld.shared.f32 	%f100, [%r167+1412];
	fma.rn.f32 	%f101, %f63, %f100, %f99;
	ld.shared.f32 	%f102, [%r167+1540];
	fma.rn.f32 	%f103, %f66, %f102, %f101;
	ld.shared.f32 	%f104, [%r167+1668];
	fma.rn.f32 	%f105, %f69, %f104, %f103;
	ld.shared.f32 	%f106, [%r167+1796];
	fma.rn.f32 	%f107, %f72, %f106, %f105;
	ld.shared.f32 	%f108, [%r167+1924];
	fma.rn.f32 	%f109, %f75, %f108, %f107;
	ld.shared.f32 	%f110, [%r162+128];
	fma.rn.f32 	%f111, %f110, %f31, %f2226;
	ld.shared.f32 	%f112, [%r162+132];
	fma.rn.f32 	%f113, %f112, %f34, %f111;
	ld.shared.f32 	%f114, [%r162+136];
	fma.rn.f32 	%f115, %f114, %f37, %f113;
	ld.shared.f32 	%f116, [%r162+140];
	fma.rn.f32 	%f117, %f116, %f40, %f115;
	ld.shared.f32 	%f118, [%r162+144];
	fma.rn.f32 	%f119, %f118, %f43, %f117;
	ld.shared.f32 	%f120, [%r162+148];
	fma.rn.f32 	%f121, %f120, %f46, %f119;
	ld.shared.f32 	%f122, [%r162+152];
	fma.rn.f32 	%f123, %f122, %f49, %f121;
	ld.shared.f32 	%f124, [%r162+156];
	fma.rn.f32 	%f125, %f124, %f52, %f123;
	ld.shared.f32 	%f126, [%r162+160];
	fma.rn.f32 	%f127, %f126, %f55, %f125;
	ld.shared.f32 	%f128, [%r162+164];
	fma.rn.f32 	%f129, %f128, %f58, %f127;
	ld.shared.f32 	%f130, [%r162+168];
	fma.rn.f32 	%f131, %f130, %f61, %f129;
	ld.shared.f32 	%f132, [%r162+172];
	fma.rn.f32 	%f133, %f132, %f64, %f131;
	ld.shared.f32 	%f134, [%r162+176];
	fma.rn.f32 	%f135, %f134, %f67, %f133;
	ld.shared.f32 	%f136, [%r162+180];
	fma.rn.f32 	%f137, %f136, %f70, %f135;
	ld.shared.f32 	%f138, [%r162+184];
	fma.rn.f32 	%f139, %f138, %f73, %f137;
	ld.shared.f32 	%f140, [%r162+188];
	fma.rn.f32 	%f141, %f140, %f76, %f139;
	fma.rn.f32 	%f142, %f110, %f78, %f2227;
	fma.rn.f32 	%f143, %f112, %f80, %f142;
	fma.rn.f32 	%f144, %f114, %f82, %f143;
	fma.rn.f32 	%f145, %f116, %f84, %f144;
	fma.rn.f32 	%f146, %f118, %f86, %f145;
	fma.rn.f32 	%f147, %f120, %f88, %f146;
	fma.rn.f32 	%f148, %f122, %f90, %f147;
	fma.rn.f32 	%f149, %f124, %f92, %f148;
	fma.rn.f32 	%f150, %f126, %f94, %f149;
	fma.rn.f32 	%f151, %f128, %f96, %f150;
	fma.rn.f32 	%f152, %f130, %f98, %f151;
	fma.rn.f32 	%f153, %f132, %f100, %f152;
	fma.rn.f32 	%f154, %f134, %f102, %f153;
	fma.rn.f32 	%f155, %f136, %f104, %f154;
	fma.rn.f32 	%f156, %f138, %f106, %f155;
	fma.rn.f32 	%f157, %f140, %f108, %f156;
	ld.shared.f32 	%f158, [%r162+256];
	fma.rn.f32 	%f159, %f158, %f31, %f2228;
	ld.shared.f32 	%f160, [%r162+260];
	fma.rn.f32 	%f161, %f160, %f34, %f159;
	ld.shared.f32 	%f162, [%r162+264];
	fma.rn.f32 	%f163, %f162, %f37, %f161;
	ld.shared.f32 	%f164, [%r162+268];
	fma.rn.f32 	%f165, %f164, %f40, %f163;
	ld.shared.f32 	%f166, [%r162+272];
	fma.rn.f32 	%f167, %f166, %f43, %f165;
	ld.shared.f32 	%f168, [%r162+276];
	fma.rn.f32 	%f169, %f168, %f46, %f167;
	ld.shared.f32 	%f170, [%r162+280];
	fma.rn.f32 	%f171, %f170, %f49, %f169;
	ld.shared.f32 	%f172, [%r162+284];
	fma.rn.f32 	%f173, %f172, %f52, %f171;
	ld.shared.f32 	%f174, [%r162+288];
	fma.rn.f32 	%f175, %f174, %f55, %f173;
	ld.shared.f32 	%f176, [%r162+292];
	fma.rn.f32 	%f177, %f176, %f58, %f175;
	ld.shared.f32 	%f178, [%r162+296];
	fma.rn.f32 	%f179, %f178, %f61, %f177;
	ld.shared.f32 	%f180, [%r162+300];
	fma.rn.f32 	%f181, %f180, %f64, %f179;
	ld.shared.f32 	%f182, [%r162+304];
	fma.rn.f32 	%f183, %f182, %f67, %f181;
	ld.shared.f32 	%f184, [%r162+308];
	fma.rn.f32 	%f185, %f184, %f70, %f183;
	ld.shared.f32 	%f186, [%r162+312];
	fma.rn.f32 	%f187, %f186, %f73, %f185;
	ld.shared.f32 	%f188, [%r162+316];
	fma.rn.f32 	%f189, %f188, %f76, %f187;
	fma.rn.f32 	%f190, %f158, %f78, %f2229;
	fma.rn.f32 	%f191, %f160, %f80, %f190;
	fma.rn.f32 	%f192, %f162, %f82, %f191;
	fma.rn.f32 	%f193, %f164, %f84, %f192;
	fma.rn.f32 	%f194, %f166, %f86, %f193;
	fma.rn.f32 	%f195, %f168, %f88, %f194;
	fma.rn.f32 	%f196, %f170, %f90, %f195;
	fma.rn.f32 	%f197, %f172, %f92, %f196;
	fma.rn.f32 	%f198, %f174, %f94, %f197;
	fma.rn.f32 	%f199, %f176, %f96, %f198;
	fma.rn.f32 	%f200, %f178, %f98, %f199;
	fma.rn.f32 	%f201, %f180, %f100, %f200;
	fma.rn.f32 	%f202, %f182, %f102, %f201;
	fma.rn.f32 	%f203, %f184, %f104, %f202;
	fma.rn.f32 	%f204, %f186, %f106, %f203;
	fma.rn.f32 	%f205, %f188, %f108, %f204;
	ld.shared.f32 	%f206, [%r162+384];
	fma.rn.f32 	%f207, %f206, %f31, %f2230;
	ld.shared.f32 	%f208, [%r162+388];
	fma.rn.f32 	%f209, %f208, %f34, %f207;
	ld.shared.f32 	%f210, [%r162+392];
	fma.rn.f32 	%f211, %f210, %f37, %f209;
	ld.shared.f32 	%f212, [%r162+396];
	fma.rn.f32 	%f213, %f212, %f40, %f211;
	ld.shared.f32 	%f214, [%r162+400];
	fma.rn.f32 	%f215, %f214, %f43, %f213;
	ld.shared.f32 	%f216, [%r162+404];
	fma.rn.f32 	%f217, %f216, %f46, %f215;
	ld.shared.f32 	%f218, [%r162+408];
	fma.rn.f32 	%f219, %f218, %f49, %f217;
	ld.shared.f32 	%f220, [%r162+412];
	fma.rn.f32 	%f221, %f220, %f52, %f219;
	ld.shared.f32 	%f222, [%r162+416];
	fma.rn.f32 	%f223, %f222, %f55, %f221;
	ld.shared.f32 	%f224, [%r162+420];
	fma.rn.f32 	%f225, %f224, %f58, %f223;
	ld.shared.f32 	%f226, [%r162+424];
	fma.rn.f32 	%f227, %f226, %f61, %f225;
	ld.shared.f32 	%f228, [%r162+428];
	fma.rn.f32 	%f229, %f228, %f64, %f227;
	ld.shared.f32 	%f230, [%r162+432];
	fma.rn.f32 	%f231, %f230, %f67, %f229;
	ld.shared.f32 	%f232, [%r162+436];
	fma.rn.f32 	%f233, %f232, %f70, %f231;
	ld.shared.f32 	%f234, [%r162+440];
	fma.rn.f32 	%f235, %f234, %f73, %f233;
	ld.shared.f32 	%f236, [%r162+444];
	fma.rn.f32 	%f237, %f236, %f76, %f235;
	fma.rn.f32 	%f238, %f206, %f78, %f2231;
	fma.rn.f32 	%f239, %f208, %f80, %f238;
	fma.rn.f32 	%f240, %f210, %f82, %f239;
	fma.rn.f32 	%f241, %f212, %f84, %f240;
	fma.rn.f32 	%f242, %f214, %f86, %f241;
	fma.rn.f32 	%f243, %f216, %f88, %f242;
	fma.rn.f32 	%f244, %f218, %f90, %f243;
	fma.rn.f32 	%f245, %f220, %f92, %f244;
	fma.rn.f32 	%f246, %f222, %f94, %f245;
	fma.rn.f32 	%f247, %f224, %f96, %f246;
	fma.rn.f32 	%f248, %f226, %f98, %f247;
	fma.rn.f32 	%f249, %f228, %f100, %f248;
	fma.rn.f32 	%f250, %f230, %f102, %f249;
	fma.rn.f32 	%f251, %f232, %f104, %f250;
	fma.rn.f32 	%f252, %f234, %f106, %f251;
	fma.rn.f32 	%f253, %f236, %f108, %f252;
	ld.shared.f32 	%f254, [%r162+512];
	fma.rn.f32 	%f255, %f254, %f31, %f2232;
	ld.shared.f32 	%f256, [%r162+516];
	fma.rn.f32 	%f257, %f256, %f34, %f255;
	ld.shared.f32 	%f258, [%r162+520];
	fma.rn.f32 	%f259, %f258, %f37, %f257;
	ld.shared.f32 	%f260, [%r162+524];
	fma.rn.f32 	%f261, %f260, %f40, %f259;
	ld.shared.f32 	%f262, [%r162+528];
	fma.rn.f32 	%f263, %f262, %f43, %f261;
	ld.shared.f32 	%f264, [%r162+532];
	fma.rn.f32 	%f265, %f264, %f46, %f263;
	ld.shared.f32 	%f266, [%r162+536];
	fma.rn.f32 	%f267, %f266, %f49, %f265;
	ld.shared.f32 	%f268, [%r162+540];
	fma.rn.f32 	%f269, %f268, %f52, %f267;
	ld.shared.f32 	%f270, [%r162+544];
	fma.rn.f32 	%f271, %f270, %f55, %f269;
	ld.shared.f32 	%f272, [%r162+548];
	fma.rn.f32 	%f273, %f272, %f58, %f271;
	ld.shared.f32 	%f274, [%r162+552];
	fma.rn.f32 	%f275, %f274, %f61, %f273;
	ld.shared.f32 	%f276, [%r162+556];
	fma.rn.f32 	%f277, %f276, %f64, %f275;
	ld.shared.f32 	%f278, [%r162+560];
	fma.rn.f32 	%f279, %f278, %f67, %f277;
	ld.shared.f32 	%f280, [%r162+564];
	fma.rn.f32 	%f281, %f280, %f70, %f279;
	ld.shared.f32 	%f282, [%r162+568];
	fma.rn.f32 	%f283, %f282, %f73, %f281;
	ld.shared.f32 	%f284, [%r162+572];
	fma.rn.f32 	%f285, %f284, %f76, %f283;
	fma.rn.f32 	%f286, %f254, %f78, %f2233;
	fma.rn.f32 	%f287, %f256, %f80, %f286;
	fma.rn.f32 	%f288, %f258, %f82, %f287;
	fma.rn.f32 	%f289, %f260, %f84, %f288;
	fma.rn.f32 	%f290, %f262, %f86, %f289;
	fma.rn.f32 	%f291, %f264, %f88, %f290;
	fma.rn.f32 	%f292, %f266, %f90, %f291;
	fma.rn.f32 	%f293, %f268, %f92, %f292;
	fma.rn.f32 	%f294, %f270, %f94, %f293;
	fma.rn.f32 	%f295, %f272, %f96, %f294;
	fma.rn.f32 	%f296, %f274, %f98, %f295;
	fma.rn.f32 	%f297, %f276, %f100, %f296;
	fma.rn.f32 	%f298, %f278, %f102, %f297;
	fma.rn.f32 	%f299, %f280, %f104, %f298;
	fma.rn.f32 	%f300, %f282, %f106, %f299;
	fma.rn.f32 	%f301, %f284, %f108, %f300;
	ld.shared.f32 	%f302, [%r162+640];
	fma.rn.f32 	%f303, %f302, %f31, %f2234;
	ld.shared.f32 	%f304, [%r162+644];
	fma.rn.f32 	%f305, %f304, %f34, %f303;
	ld.shared.f32 	%f306, [%r162+648];
	fma.rn.f32 	%f307, %f306, %f37, %f305;
	ld.shared.f32 	%f308, [%r162+652];
	fma.rn.f32 	%f309, %f308, %f40, %f307;
	ld.shared.f32 	%f310, [%r162+656];
	fma.rn.f32 	%f311, %f310, %f43, %f309;
	ld.shared.f32 	%f312, [%r162+660];
	fma.rn.f32 	%f313, %f312, %f46, %f311;
	ld.shared.f32 	%f314, [%r162+664];
	fma.rn.f32 	%f315, %f314, %f49, %f313;
	ld.shared.f32 	%f316, [%r162+668];
	fma.rn.f32 	%f317, %f316, %f52, %f315;
	ld.shared.f32 	%f318, [%r162+672];
	fma.rn.f32 	%f319, %f318, %f55, %f317;
	ld.shared.f32 	%f320, [%r162+676];
	fma.rn.f32 	%f321, %f320, %f58, %f319;
	ld.shared.f32 	%f322, [%r162+680];
	fma.rn.f32 	%f323, %f322, %f61, %f321;
	ld.shared.f32 	%f324, [%r162+684];
	fma.rn.f32 	%f325, %f324, %f64, %f323;
	ld.shared.f32 	%f326, [%r162+688];
	fma.rn.f32 	%f327, %f326, %f67, %f325;
	ld.shared.f32 	%f328, [%r162+692];
	fma.rn.f32 	%f329, %f328, %f70, %f327;
	ld.shared.f32 	%f330, [%r162+696];
	fma.rn.f32 	%f331, %f330, %f73, %f329;
	ld.shared.f32 	%f332, [%r162+700];
	fma.rn.f32 	%f333, %f332, %f76, %f331;
	fma.rn.f32 	%f334, %f302, %f78, %f2235;
	fma.rn.f32 	%f335, %f304, %f80, %f334;
	fma.rn.f32 	%f336, %f306, %f82, %f335;
	fma.rn.f32 	%f337, %f308, %f84, %f336;
	fma.rn.f32 	%f338, %f310, %f86, %f337;
	fma.rn.f32 	%f339, %f312, %f88, %f338;
	fma.rn.f32 	%f340, %f314, %f90, %f339;
	fma.rn.f32 	%f341, %f316, %f92, %f340;
	fma.rn.f32 	%f342, %f318, %f94, %f341;
	fma.rn.f32 	%f343, %f320, %f96, %f342;
	fma.rn.f32 	%f344, %f322, %f98, %f343;
	fma.rn.f32 	%f345, %f324, %f100, %f344;
	fma.rn.f32 	%f346, %f326, %f102, %f345;
	fma.rn.f32 	%f347, %f328, %f104, %f346;
	fma.rn.f32 	%f348, %f330, %f106, %f347;
	fma.rn.f32 	%f349, %f332, %f108, %f348;
	ld.shared.f32 	%f350, [%r162+768];
	fma.rn.f32 	%f351, %f350, %f31, %f2236;
	ld.shared.f32 	%f352, [%r162+772];
	fma.rn.f32 	%f353, %f352, %f34, %f351;
	ld.shared.f32 	%f354, [%r162+776];
	fma.rn.f32 	%f355, %f354, %f37, %f353;
	ld.shared.f32 	%f356, [%r162+780];
	fma.rn.f32 	%f357, %f356, %f40, %f355;
	ld.shared.f32 	%f358, [%r162+784];
	fma.rn.f32 	%f359, %f358, %f43, %f357;
	ld.shared.f32 	%f360, [%r162+788];
	fma.rn.f32 	%f361, %f360, %f46, %f359;
	ld.shared.f32 	%f362, [%r162+792];
	fma.rn.f32 	%f363, %f362, %f49, %f361;
	ld.shared.f32 	%f364, [%r162+796];
	fma.rn.f32 	%f365, %f364, %f52, %f363;
	ld.shared.f32 	%f366, [%r162+800];
	fma.rn.f32 	%f367, %f366, %f55, %f365;
	ld.shared.f32 	%f368, [%r162+804];
	fma.rn.f32 	%f369, %f368, %f58, %f367;
	ld.shared.f32 	%f370, [%r162+808];
	fma.rn.f32 	%f371, %f370, %f61, %f369;
	ld.shared.f32 	%f372, [%r162+812];
	fma.rn.f32 	%f373, %f372, %f64, %f371;
	ld.shared.f32 	%f374, [%r162+816];
	fma.rn.f32 	%f375, %f374, %f67, %f373;
	ld.shared.f32 	%f376, [%r162+820];
	fma.rn.f32 	%f377, %f376, %f70, %f375;
	ld.shared.f32 	%f378, [%r162+824];
	fma.rn.f32 	%f379, %f378, %f73, %f377;
	ld.shared.f32 	%f380, [%r162+828];
	fma.rn.f32 	%f381, %f380, %f76, %f379;
	fma.rn.f32 	%f382, %f350, %f78, %f2237;
	fma.rn.f32 	%f383, %f352, %f80, %f382;
	fma.rn.f32 	%f384, %f354, %f82, %f383;
	fma.rn.f32 	%f385, %f356, %f84, %f384;
	fma.rn.f32 	%f386, %f358, %f86, %f385;
	fma.rn.f32 	%f387, %f360, %f88, %f386;
	fma.rn.f32 	%f388, %f362, %f90, %f387;
	fma.rn.f32 	%f389, %f364, %f92, %f388;
	fma.rn.f32 	%f390, %f366, %f94, %f389;
	fma.rn.f32 	%f391, %f368, %f96, %f390;
	fma.rn.f32 	%f392, %f370, %f98, %f391;
	fma.rn.f32 	%f393, %f372, %f100, %f392;
	fma.rn.f32 	%f394, %f374, %f102, %f393;
	fma.rn.f32 	%f395, %f376, %f104, %f394;
	fma.rn.f32 	%f396, %f378, %f106, %f395;
	fma.rn.f32 	%f397, %f380, %f108, %f396;
	ld.shared.f32 	%f398, [%r162+64];
	ld.shared.f32 	%f399, [%r167+2048];
	fma.rn.f32 	%f400, %f398, %f399, %f77;
	ld.shared.f32 	%f401, [%r162+68];
	ld.shared.f32 	%f402, [%r167+2176];
	fma.rn.f32 	%f403, %f401, %f402, %f400;
	ld.shared.f32 	%f404, [%r162+72];
	ld.shared.f32 	%f405, [%r167+2304];
	fma.rn.f32 	%f406, %f404, %f405, %f403;
	ld.shared.f32 	%f407, [%r162+76];
	ld.shared.f32 	%f408, [%r167+2432];
	fma.rn.f32 	%f409, %f407, %f408, %f406;
	ld.shared.f32 	%f410, [%r162+80];
	ld.shared.f32 	%f411, [%r167+2560];
	fma.rn.f32 	%f412, %f410, %f411, %f409;
	ld.shared.f32 	%f413, [%r162+84];
	ld.shared.f32 	%f414, [%r167+2688];
	fma.rn.f32 	%f415, %f413, %f414, %f412;
	ld.shared.f32 	%f416, [%r162+88];
	ld.shared.f32 	%f417, [%r167+2816];
	fma.rn.f32 	%f418, %f416, %f417, %f415;
	ld.shared.f32 	%f419, [%r162+92];
	ld.shared.f32 	%f420, [%r167+2944];
	fma.rn.f32 	%f421, %f419, %f420, %f418;
	ld.shared.f32 	%f422, [%r162+96];
	ld.shared.f32 	%f423, [%r167+3072];
	fma.rn.f32 	%f424, %f422, %f423, %f421;
	ld.shared.f32 	%f425, [%r162+100];
	ld.shared.f32 	%f426, [%r167+3200];
	fma.rn.f32 	%f427, %f425, %f426, %f424;
	ld.shared.f32 	%f428, [%r162+104];
	ld.shared.f32 	%f429, [%r167+3328];
	fma.rn.f32 	%f430, %f428, %f429, %f427;
	ld.shared.f32 	%f431, [%r162+108];
	ld.shared.f32 	%f432, [%r167+3456];
	fma.rn.f32 	%f433, %f431, %f432, %f430;
	ld.shared.f32 	%f434, [%r162+112];
	ld.shared.f32 	%f435, [%r167+3584];
	fma.rn.f32 	%f436, %f434, %f435, %f433;
	ld.shared.f32 	%f437, [%r162+116];
	ld.shared.f32 	%f438, [%r167+3712];
	fma.rn.f32 	%f439, %f437, %f438, %f436;
	ld.shared.f32 	%f440, [%r162+120];
	ld.shared.f32 	%f441, [%r167+3840];
	fma.rn.f32 	%f442, %f440, %f441, %f439;
	ld.shared.f32 	%f443, [%r162+124];
	ld.shared.f32 	%f444, [%r167+3968];
	fma.rn.f32 	%f2224, %f443, %f444, %f442;
	ld.shared.f32 	%f445, [%r167+2052];
	fma.rn.f32 	%f446, %f398, %f445, %f109;
	ld.shared.f32 	%f447, [%r167+2180];
	fma.rn.f32 	%f448, %f401, %f447, %f446;
	ld.shared.f32 	%f449, [%r167+2308];
	fma.rn.f32 	%f450, %f404, %f449, %f448;
	ld.shared.f32 	%f451, [%r167+2436];
	fma.rn.f32 	%f452, %f407, %f451, %f450;
	ld.shared.f32 	%f453, [%r167+2564];
	fma.rn.f32 	%f454, %f410, %f453, %f452;
	ld.shared.f32 	%f455, [%r167+2692];
	fma.rn.f32 	%f456, %f413, %f455, %f454;
	ld.shared.f32 	%f457, [%r167+2820];
	fma.rn.f32 	%f458, %f416, %f457, %f456;
	ld.shared.f32 	%f459, [%r167+2948];
	fma.rn.f32 	%f460, %f419, %f459, %f458;
	ld.shared.f32 	%f461, [%r167+3076];
	fma.rn.f32 	%f462, %f422, %f461, %f460;
	ld.shared.f32 	%f463, [%r167+3204];
	fma.rn.f32 	%f464, %f425, %f463, %f462;
	ld.shared.f32 	%f465, [%r167+3332];
	fma.rn.f32 	%f466, %f428, %f465, %f464;
	ld.shared.f32 	%f467, [%r167+3460];
	fma.rn.f32 	%f468, %f431, %f467, %f466;
	ld.shared.f32 	%f469, [%r167+3588];
	fma.rn.f32 	%f470, %f434, %f469, %f468;
	ld.shared.f32 	%f471, [%r167+3716];
	fma.rn.f32 	%f472, %f437, %f471, %f470;
	ld.shared.f32 	%f473, [%r167+3844];
	fma.rn.f32 	%f474, %f440, %f473, %f472;
	ld.shared.f32 	%f475, [%r167+3972];
	fma.rn.f32 	%f2225, %f443, %f475, %f474;
	ld.shared.f32 	%f476, [%r162+192];
	fma.rn.f32 	%f477, %f476, %f399, %f141;
	ld.shared.f32 	%f478, [%r162+196];
	fma.rn.f32 	%f479, %f478, %f402, %f477;
	ld.shared.f32 	%f480, [%r162+200];
	fma.rn.f32 	%f481, %f480, %f405, %f479;
	ld.shared.f32 	%f482, [%r162+204];
	fma.rn.f32 	%f483, %f482, %f408, %f481;
	ld.shared.f32 	%f484, [%r162+208];
	fma.rn.f32 	%f485, %f484, %f411, %f483;
	ld.shared.f32 	%f486, [%r162+212];
	fma.rn.f32 	%f487, %f486, %f414, %f485;
	ld.shared.f32 	%f488, [%r162+216];
	fma.rn.f32 	%f489, %f488, %f417, %f487;
	ld.shared.f32 	%f490, [%r162+220];
	fma.rn.f32 	%f491, %f490, %f420, %f489;
	ld.shared.f32 	%f492, [%r162+224];
	fma.rn.f32 	%f493, %f492, %f423, %f491;
	ld.shared.f32 	%f494, [%r162+228];
	fma.rn.f32 	%f495, %f494, %f426, %f493;
	ld.shared.f32 	%f496, [%r162+232];
	fma.rn.f32 	%f497, %f496, %f429, %f495;
	ld.shared.f32 	%f498, [%r162+236];
	fma.rn.f32 	%f499, %f498, %f432, %f497;
	ld.shared.f32 	%f500, [%r162+240];
	fma.rn.f32 	%f501, %f500, %f435, %f499;
	ld.shared.f32 	%f502, [%r162+244];
	fma.rn.f32 	%f503, %f502, %f438, %f501;
	ld.shared.f32 	%f504, [%r162+248];
	fma.rn.f32 	%f505, %f504, %f441, %f503;
	ld.shared.f32 	%f506, [%r162+252];
	fma.rn.f32 	%f2226, %f506, %f444, %f505;
	fma.rn.f32 	%f507, %f476, %f445, %f157;
	fma.rn.f32 	%f508, %f478, %f447, %f507;
	fma.rn.f32 	%f509, %f480, %f449, %f508;
	fma.rn.f32 	%f510, %f482, %f451, %f509;
	fma.rn.f32 	%f511, %f484, %f453, %f510;
	fma.rn.f32 	%f512, %f486, %f455, %f511;
	fma.rn.f32 	%f513, %f488, %f457, %f512;
	fma.rn.f32 	%f514, %f490, %f459, %f513;
	fma.rn.f32 	%f515, %f492, %f461, %f514;
	fma.rn.f32 	%f516, %f494, %f463, %f515;
	fma.rn.f32 	%f517, %f496, %f465, %f516;
	fma.rn.f32 	%f518, %f498, %f467, %f517;
	fma.rn.f32 	%f519, %f500, %f469, %f518;
	fma.rn.f32 	%f520, %f502, %f471, %f519;
	fma.rn.f32 	%f521, %f504, %f473, %f520;
	fma.rn.f32 	%f2227, %f506, %f475, %f521;
	ld.shared.f32 	%f522, [%r162+320];
	fma.rn.f32 	%f523, %f522, %f399, %f189;
	ld.shared.f32 	%f524, [%r162+324];
	fma.rn.f32 	%f525, %f524, %f402, %f523;
	ld.shared.f32 	%f526, [%r162+328];
	fma.rn.f32 	%f527, %f526, %f405, %f525;
	ld.shared.f32 	%f528, [%r162+332];
	fma.rn.f32 	%f529, %f528, %f408, %f527;
	ld.shared.f32 	%f530, [%r162+336];
	fma.rn.f32 	%f531, %f530, %f411, %f529;
	ld.shared.f32 	%f532, [%r162+340];
	fma.rn.f32 	%f533, %f532, %f414, %f531;
	ld.shared.f32 	%f534, [%r162+344];
	fma.rn.f32 	%f535, %f534, %f417, %f533;
	ld.shared.f32 	%f536, [%r162+348];
	fma.rn.f32 	%f537, %f536, %f420, %f535;
	ld.shared.f32 	%f538, [%r162+352];
	fma.rn.f32 	%f539, %f538, %f423, %f537;
	ld.shared.f32 	%f540, [%r162+356];
	fma.rn.f32 	%f541, %f540, %f426, %f539;
	ld.shared.f32 	%f542, [%r162+360];
	fma.rn.f32 	%f543, %f542, %f429, %f541;
	ld.shared.f32 	%f544, [%r162+364];
	fma.rn.f32 	%f545, %f544, %f432, %f543;
	ld.shared.f32 	%f546, [%r162+368];
	fma.rn.f32 	%f547, %f546, %f435, %f545;
	ld.shared.f32 	%f548, [%r162+372];
	fma.rn.f32 	%f549, %f548, %f438, %f547;
	ld.shared.f32 	%f550, [%r162+376];
	fma.rn.f32 	%f551, %f550, %f441, %f549;
	ld.shared.f32 	%f552, [%r162+380];
	fma.rn.f32 	%f2228, %f552, %f444, %f551;
	fma.rn.f32 	%f553, %f522, %f445, %f205;
	fma.rn.f32 	%f554, %f524, %f447, %f553;
	fma.rn.f32 	%f555, %f526, %f449, %f554;
	fma.rn.f32 	%f556, %f528, %f451, %f555;
	fma.rn.f32 	%f557, %f530, %f453, %f556;
	fma.rn.f32 	%f558, %f532, %f455, %f557;
	fma.rn.f32 	%f559, %f534, %f457, %f558;
	fma.rn.f32 	%f560, %f536, %f459, %f559;
	fma.rn.f32 	%f561, %f538, %f461, %f560;
	fma.rn.f32 	%f562, %f540, %f463, %f561;
	fma.rn.f32 	%f563, %f542, %f465, %f562;
	fma.rn.f32 	%f564, %f544, %f467, %f563;
	fma.rn.f32 	%f565, %f546, %f469, %f564;
	fma.rn.f32 	%f566, %f548, %f471, %f565;
	fma.rn.f32 	%f567, %f550, %f473, %f566;
	fma.rn.f32 	%f2229, %f552, %f475, %f567;
	ld.shared.f32 	%f568, [%r162+448];
	fma.rn.f32 	%f569, %f568, %f399, %f237;
	ld.shared.f32 	%f570, [%r162+452];
	fma.rn.f32 	%f571, %f570, %f402, %f569;
	ld.shared.f32 	%f572, [%r162+456];
	fma.rn.f32 	%f573, %f572, %f405, %f571;
	ld.shared.f32 	%f574, [%r162+460];
	fma.rn.f32 	%f575, %f574, %f408, %f573;
	ld.shared.f32 	%f576, [%r162+464];
	fma.rn.f32 	%f577, %f576, %f411, %f575;
	ld.shared.f32 	%f578, [%r162+468];
	fma.rn.f32 	%f579, %f578, %f414, %f577;
	ld.shared.f32 	%f580, [%r162+472];
	fma.rn.f32 	%f581, %f580, %f417, %f579;
	ld.shared.f32 	%f582, [%r162+476];
	fma.rn.f32 	%f583, %f582, %f420, %f581;
	ld.shared.f32 	%f584, [%r162+480];
	fma.rn.f32 	%f585, %f584, %f423, %f583;
	ld.shared.f32 	%f586, [%r162+484];
	fma.rn.f32 	%f587, %f586, %f426, %f585;
	ld.shared.f32 	%f588, [%r162+488];
	fma.rn.f32 	%f589, %f588, %f429, %f587;
	ld.shared.f32 	%f590, [%r162+492];
	fma.rn.f32 	%f591, %f590, %f432, %f589;
	ld.shared.f32 	%f592, [%r162+496];
	fma.rn.f32 	%f593, %f592, %f435, %f591;
	ld.shared.f32 	%f594, [%r162+500];
	fma.rn.f32 	%f595, %f594, %f438, %f593;
	ld.shared.f32 	%f596, [%r162+504];
	fma.rn.f32 	%f597, %f596, %f441, %f595;
	ld.shared.f32 	%f598, [%r162+508];
	fma.rn.f32 	%f2230, %f598, %f444, %f597;
	fma.rn.f32 	%f599, %f568, %f445, %f253;
	fma.rn.f32 	%f600, %f570, %f447, %f599;
	fma.rn.f32 	%f601, %f572, %f449, %f600;
	fma.rn.f32 	%f602, %f574, %f451, %f601;
	fma.rn.f32 	%f603, %f576, %f453, %f602;
	fma.rn.f32 	%f604, %f578, %f455, %f603;
	fma.rn.f32 	%f605, %f580, %f457, %f604;
	fma.rn.f32 	%f606, %f582, %f459, %f605;
	fma.rn.f32 	%f607, %f584, %f461, %f606;
	fma.rn.f32 	%f608, %f586, %f463, %f607;
	fma.rn.f32 	%f609, %f588, %f465, %f608;
	fma.rn.f32 	%f610, %f590, %f467, %f609;
	fma.rn.f32 	%f611, %f592, %f469, %f610;
	fma.rn.f32 	%f612, %f594, %f471, %f611;
	fma.rn.f32 	%f613, %f596, %f473, %f612;
	fma.rn.f32 	%f2231, %f598, %f475, %f613;
	ld.shared.f32 	%f614, [%r162+576];
	fma.rn.f32 	%f615, %f614, %f399, %f285;
	ld.shared.f32 	%f616, [%r162+580];
	fma.rn.f32 	%f617, %f616, %f402, %f615;
	ld.shared.f32 	%f618, [%r162+584];
	fma.rn.f32 	%f619, %f618, %f405, %f617;
	ld.shared.f32 	%f620, [%r162+588];
	fma.rn.f32 	%f621, %f620, %f408, %f619;
	ld.shared.f32 	%f622, [%r162+592];
	fma.rn.f32 	%f623, %f622, %f411, %f621;
	ld.shared.f32 	%f624, [%r162+596];
	fma.rn.f32 	%f625, %f624, %f414, %f623;
	ld.shared.f32 	%f626, [%r162+600];
	fma.rn.f32 	%f627, %f626, %f417, %f625;
	ld.shared.f32 	%f628, [%r162+604];
	fma.rn.f32 	%f629, %f628, %f420, %f627;
	ld.shared.f32 	%f630, [%r162+608];
	fma.rn.f32 	%f631, %f630, %f423, %f629;
	ld.shared.f32 	%f632, [%r162+612];
	fma.rn.f32 	%f633, %f632, %f426, %f631;
	ld.shared.f32 	%f634, [%r162+616];
	fma.rn.f32 	%f635, %f634, %f429, %f633;
	ld.shared.f32 	%f636, [%r162+620];
	fma.rn.f32 	%f637, %f636, %f432, %f635;
	ld.shared.f32 	%f638, [%r162+624];
	fma.rn.f32 	%f639, %f638, %f435, %f637;
	ld.shared.f32 	%f640, [%r162+628];
	fma.rn.f32 	%f641, %f640, %f438, %f639;
	ld.shared.f32 	%f642, [%r162+632];
	fma.rn.f32 	%f643, %f642, %f441, %f641;
	ld.shared.f32 	%f644, [%r162+636];
	fma.rn.f32 	%f2232, %f644, %f444, %f643;
	fma.rn.f32 	%f645, %f614, %f445, %f301;
	fma.rn.f32 	%f646, %f616, %f447, %f645;
	fma.rn.f32 	%f647, %f618, %f449, %f646;
	fma.rn.f32 	%f648, %f620, %f451, %f647;
	fma.rn.f32 	%f649, %f622, %f453, %f648;
	fma.rn.f32 	%f650, %f624, %f455, %f649;
	fma.rn.f32 	%f651, %f626, %f457, %f650;
	fma.rn.f32 	%f652, %f628, %f459, %f651;
	fma.rn.f32 	%f653, %f630, %f461, %f652;
	fma.rn.f32 	%f654, %f632, %f463, %f653;
	fma.rn.f32 	%f655, %f634, %f465, %f654;
	fma.rn.f32 	%f656, %f636, %f467, %f655;
	fma.rn.f32 	%f657, %f638, %f469, %f656;
	fma.rn.f32 	%f658, %f640, %f471, %f657;
	fma.rn.f32 	%f659, %f642, %f473, %f658;
	fma.rn.f32 	%f2233, %f644, %f475, %f659;
	ld.shared.f32 	%f660, [%r162+704];
	fma.rn.f32 	%f661, %f660, %f399, %f333;
	ld.shared.f32 	%f662, [%r162+708];
	fma.rn.f32 	%f663, %f662, %f402, %f661;
	ld.shared.f32 	%f664, [%r162+712];
	fma.rn.f32 	%f665, %f664, %f405, %f663;
	ld.shared.f32 	%f666, [%r162+716];
	fma.rn.f32 	%f667, %f666, %f408, %f665;
	ld.shared.f32 	%f668, [%r162+720];
	fma.rn.f32 	%f669, %f668, %f411, %f667;
	ld.shared.f32 	%f670, [%r162+724];
	fma.rn.f32 	%f671, %f670, %f414, %f669;
	ld.shared.f32 	%f672, [%r162+728];
	fma.rn.f32 	%f673, %f672, %f417, %f671;
	ld.shared.f32 	%f674, [%r162+732];
	fma.rn.f32 	%f675, %f674, %f420, %f673;
	ld.shared.f32 	%f676, [%r162+736];
	fma.rn.f32 	%f677, %f676, %f423, %f675;
	ld.shared.f32 	%f678, [%r162+740];
	fma.rn.f32 	%f679, %f678, %f426, %f677;
	ld.shared.f32 	%f680, [%r162+744];
	fma.rn.f32 	%f681, %f680, %f429, %f679;
	ld.shared.f32 	%f682, [%r162+748];
	fma.rn.f32 	%f683, %f682, %f432, %f681;
	ld.shared.f32 	%f684, [%r162+752];
	fma.rn.f32 	%f685, %f684, %f435, %f683;
	ld.shared.f32 	%f686, [%r162+756];
	fma.rn.f32 	%f687, %f686, %f438, %f685;
	ld.shared.f32 	%f688, [%r162+760];
	fma.rn.f32 	%f689, %f688, %f441, %f687;
	ld.shared.f32 	%f690, [%r162+764];
	fma.rn.f32 	%f2234, %f690, %f444, %f689;
	fma.rn.f32 	%f691, %f660, %f445, %f349;
	fma.rn.f32 	%f692, %f662, %f447, %f691;
	fma.rn.f32 	%f693, %f664, %f449, %f692;
	fma.rn.f32 	%f694, %f666, %f451, %f693;
	fma.rn.f32 	%f695, %f668, %f453, %f694;
	fma.rn.f32 	%f696, %f670, %f455, %f695;
	fma.rn.f32 	%f697, %f672, %f457, %f696;
	fma.rn.f32 	%f698, %f674, %f459, %f697;
	fma.rn.f32 	%f699, %f676, %f461, %f698;
	fma.rn.f32 	%f700, %f678, %f463, %f699;
	fma.rn.f32 	%f701, %f680, %f465, %f700;
	fma.rn.f32 	%f702, %f682, %f467, %f701;
	fma.rn.f32 	%f703, %f684, %f469, %f702;
	fma.rn.f32 	%f704, %f686, %f471, %f703;
	fma.rn.f32 	%f705, %f688, %f473, %f704;
	fma.rn.f32 	%f2235, %f690, %f475, %f705;
	ld.shared.f32 	%f706, [%r162+832];
	fma.rn.f32 	%f707, %f706, %f399, %f381;
	ld.shared.f32 	%f708, [%r162+836];
	fma.rn.f32 	%f709, %f708, %f402, %f707;
	ld.shared.f32 	%f710, [%r162+840];
	fma.rn.f32 	%f711, %f710, %f405, %f709;
	ld.shared.f32 	%f712, [%r162+844];
	fma.rn.f32 	%f713, %f712, %f408, %f711;
	ld.shared.f32 	%f714, [%r162+848];
	fma.rn.f32 	%f715, %f714, %f411, %f713;
	ld.shared.f32 	%f716, [%r162+852];
	fma.rn.f32 	%f717, %f716, %f414, %f715;
	ld.shared.f32 	%f718, [%r162+856];
	fma.rn.f32 	%f719, %f718, %f417, %f717;
	ld.shared.f32 	%f720, [%r162+860];
	fma.rn.f32 	%f721, %f720, %f420, %f719;
	ld.shared.f32 	%f722, [%r162+864];
	fma.rn.f32 	%f723, %f722, %f423, %f721;
	ld.shared.f32 	%f724, [%r162+868];
	fma.rn.f32 	%f725, %f724, %f426, %f723;
	ld.shared.f32 	%f726, [%r162+872];
	fma.rn.f32 	%f727, %f726, %f429, %f725;
	ld.shared.f32 	%f728, [%r162+876];
	fma.rn.f32 	%f729, %f728, %f432, %f727;
	ld.shared.f32 	%f730, [%r162+880];
	fma.rn.f32 	%f731, %f730, %f435, %f729;
	ld.shared.f32 	%f732, [%r162+884];
	fma.rn.f32 	%f733, %f732, %f438, %f731;
	ld.shared.f32 	%f734, [%r162+888];
	fma.rn.f32 	%f735, %f734, %f441, %f733;
	ld.shared.f32 	%f736, [%r162+892];
	fma.rn.f32 	%f2236, %f736, %f444, %f735;
	fma.rn.f32 	%f737, %f706, %f445, %f397;
	fma.rn.f32 	%f738, %f708, %f447, %f737;
	fma.rn.f32 	%f739, %f710, %f449, %f738;
	fma.rn.f32 	%f740, %f712, %f451, %f739;
	fma.rn.f32 	%f741, %f714, %f453, %f740;
	fma.rn.f32 	%f742, %f716, %f455, %f741;
	fma.rn.f32 	%f743, %f718, %f457, %f742;
	fma.rn.f32 	%f744, %f720, %f459, %f743;
	fma.rn.f32 	%f745, %f722, %f461, %f744;
	fma.rn.f32 	%f746, %f724, %f463, %f745;
	fma.rn.f32 	%f747, %f726, %f465, %f746;
	fma.rn.f32 	%f748, %f728, %f467, %f747;
	fma.rn.f32 	%f749, %f730, %f469, %f748;
	fma.rn.f32 	%f750, %f732, %f471, %f749;
	fma.rn.f32 	%f751, %f734, %f473, %f750;
	fma.rn.f32 	%f2237, %f736, %f475, %f751;
	add.s32 	%r177, %r177, 1;
	setp.ne.s32 	%p4, %r177, 14;
	@%p4 bra 	$L__BB0_5;
	ld.param.u64 	%rd152, [main_kernel0_param_2];
	cvta.to.global.u64 	%rd147, %rd152;
	// begin inline asm
	cp.async.wait_group 1;
	// end inline asm
	bar.sync 	0;
	mov.u32 	%r168, _ZZ12main_kernel0E15PadInput_shared;
	mad.lo.s32 	%r169, %r5, 896, %r168;
	ld.shared.f32 	%f752, [%r169+12544];
	shl.b32 	%r170, %r2, 2;
	mov.u32 	%r171, _ZZ12main_kernel0E13weight_shared;
	add.s32 	%r172, %r171, %r170;
	ld.shared.f32 	%f753, [%r172+8192];
	fma.rn.f32 	%f754, %f752, %f753, %f2224;
	ld.shared.f32 	%f755, [%r169+12548];
	ld.shared.f32 	%f756, [%r172+8320];
	fma.rn.f32 	%f757, %f755, %f756, %f754;
	ld.shared.f32 	%f758, [%r169+12552];
	ld.shared.f32 	%f759, [%r172+8448];
	fma.rn.f32 	%f760, %f758, %f759, %f757;
	ld.shared.f32 	%f761, [%r169+12556];
	ld.shared.f32 	%f762, [%r172+8576];
	fma.rn.f32 	%f763, %f761, %f762, %f760;
	ld.shared.f32 	%f764, [%r169+12560];
	ld.shared.f32 	%f765, [%r172+8704];
	fma.rn.f32 	%f766, %f764, %f765, %f763;
	ld.shared.f32 	%f767, [%r169+12564];
	ld.shared.f32 	%f768, [%r172+8832];
	fma.rn.f32 	%f769, %f767, %f768, %f766;
	ld.shared.f32 	%f770, [%r169+12568];
	ld.shared.f32 	%f771, [%r172+8960];
	fma.rn.f32 	%f772, %f770, %f771, %f769;
	ld.shared.f32 	%f773, [%r169+12572];
	ld.shared.f32 	%f774, [%r172+9088];
	fma.rn.f32 	%f775, %f773, %f774, %f772;
	ld.shared.f32 	%f776, [%r169+12576];
	ld.shared.f32 	%f777, [%r172+9216];
	fma.rn.f32 	%f778, %f776, %f777, %f775;
	ld.shared.f32 	%f779, [%r169+12580];
	ld.shared.f32 	%f780, [%r172+9344];
	fma.rn.f32 	%f781, %f779, %f780, %f778;
	ld.shared.f32 	%f782, [%r169+12584];
	ld.shared.f32 	%f783, [%r172+9472];
	fma.rn.f32 	%f784, %f782, %f783, %f781;
	ld.shared.f32 	%f785, [%r169+12588];
	ld.shared.f32 	%f786, [%r172+9600];
	fma.rn.f32 	%f787, %f785, %f786, %f784;
	ld.shared.f32 	%f788, [%r169+12592];
	ld.shared.f32 	%f789, [%r172+9728];
	fma.rn.f32 	%f790, %f788, %f789, %f787;
	ld.shared.f32 	%f791, [%r169+12596];
	ld.shared.f32 	%f792, [%r172+9856];
	fma.rn.f32 	%f793, %f791, %f792, %f790;
	ld.shared.f32 	%f794, [%r169+12600];
	ld.shared.f32 	%f795, [%r172+9984];
	fma.rn.f32 	%f796, %f794, %f795, %f793;
	ld.shared.f32 	%f797, [%r169+12604];
	ld.shared.f32 	%f798, [%r172+10112];
	fma.rn.f32 	%f799, %f797, %f798, %f796;
	ld.shared.f32 	%f800, [%r172+8196];
	fma.rn.f32 	%f801, %f752, %f800, %f2225;
	ld.shared.f32 	%f802, [%r172+8324];
	fma.rn.f32 	%f803, %f755, %f802, %f801;
	ld.shared.f32 	%f804, [%r172+8452];
	fma.rn.f32 	%f805, %f758, %f804, %f803;
	ld.shared.f32 	%f806, [%r172+8580];
	fma.rn.f32 	%f807, %f761, %f806, %f805;
	ld.shared.f32 	%f808, [%r172+8708];
	fma.rn.f32 	%f809, %f764, %f808, %f807;
	ld.shared.f32 	%f810, [%r172+8836];
	fma.rn.f32 	%f811, %f767, %f810, %f809;
	ld.shared.f32 	%f812, [%r172+8964];
	fma.rn.f32 	%f813, %f770, %f812, %f811;
	ld.shared.f32 	%f814, [%r172+9092];
	fma.rn.f32 	%f815, %f773, %f814, %f813;
	ld.shared.f32 	%f816, [%r172+9220];
	fma.rn.f32 	%f817, %f776, %f816, %f815;
	ld.shared.f32 	%f818, [%r172+9348];
	fma.rn.f32 	%f819, %f779, %f818, %f817;
	ld.shared.f32 	%f820, [%r172+9476];
	fma.rn.f32 	%f821, %f782, %f820, %f819;
	ld.shared.f32 	%f822, [%r172+9604];
	fma.rn.f32 	%f823, %f785, %f822, %f821;
	ld.shared.f32 	%f824, [%r172+9732];
	fma.rn.f32 	%f825, %f788, %f824, %f823;
	ld.shared.f32 	%f826, [%r172+9860];
	fma.rn.f32 	%f827, %f791, %f826, %f825;
	ld.shared.f32 	%f828, [%r172+9988];
	fma.rn.f32 	%f829, %f794, %f828, %f827;
	ld.shared.f32 	%f830, [%r172+10116];
	fma.rn.f32 	%f831, %f797, %f830, %f829;
	ld.shared.f32 	%f832, [%r169+12672];
	fma.rn.f32 	%f833, %f832, %f753, %f2226;
	ld.shared.f32 	%f834, [%r169+12676];
	fma.rn.f32 	%f835, %f834, %f756, %f833;
	ld.shared.f32 	%f836, [%r169+12680];
	fma.rn.f32 	%f837, %f836, %f759, %f835;
	ld.shared.f32 	%f838, [%r169+12684];
	fma.rn.f32 	%f839, %f838, %f762, %f837;
	ld.shared.f32 	%f840, [%r169+12688];
	fma.rn.f32 	%f841, %f840, %f765, %f839;
	ld.shared.f32 	%f842, [%r169+12692];
	fma.rn.f32 	%f843, %f842, %f768, %f841;
	ld.shared.f32 	%f844, [%r169+12696];
	fma.rn.f32 	%f845, %f844, %f771, %f843;
	ld.shared.f32 	%f846, [%r169+12700];
	fma.rn.f32 	%f847, %f846, %f774, %f845;
	ld.shared.f32 	%f848, [%r169+12704];
	fma.rn.f32 	%f849, %f848, %f777, %f847;
	ld.shared.f32 	%f850, [%r169+12708];
	fma.rn.f32 	%f851, %f850, %f780, %f849;
	ld.shared.f32 	%f852, [%r169+12712];
	fma.rn.f32 	%f853, %f852, %f783, %f851;
	ld.shared.f32 	%f854, [%r169+12716];
	fma.rn.f32 	%f855, %f854, %f786, %f853;
	ld.shared.f32 	%f856, [%r169+12720];
	fma.rn.f32 	%f857, %f856, %f789, %f855;
	ld.shared.f32 	%f858, [%r169+12724];
	fma.rn.f32 	%f859, %f858, %f792, %f857;
	ld.shared.f32 	%f860, [%r169+12728];
	fma.rn.f32 	%f861, %f860, %f795, %f859;
	ld.shared.f32 	%f862, [%r169+12732];
	fma.rn.f32 	%f863, %f862, %f798, %f861;
	fma.rn.f32 	%f864, %f832, %f800, %f2227;
	fma.rn.f32 	%f865, %f834, %f802, %f864;
	fma.rn.f32 	%f866, %f836, %f804, %f865;
	fma.rn.f32 	%f867, %f838, %f806, %f866;
	fma.rn.f32 	%f868, %f840, %f808, %f867;
	fma.rn.f32 	%f869, %f842, %f810, %f868;
	fma.rn.f32 	%f870, %f844, %f812, %f869;
	fma.rn.f32 	%f871, %f846, %f814, %f870;
	fma.rn.f32 	%f872, %f848, %f816, %f871;
	fma.rn.f32 	%f873, %f850, %f818, %f872;
	fma.rn.f32 	%f874, %f852, %f820, %f873;
	fma.rn.f32 	%f875, %f854, %f822, %f874;
	fma.rn.f32 	%f876, %f856, %f824, %f875;
	fma.rn.f32 	%f877, %f858, %f826, %f876;
	fma.rn.f32 	%f878, %f860, %f828, %f877;
	fma.rn.f32 	%f879, %f862, %f830, %f878;
	ld.shared.f32 	%f880, [%r169+12800];
	fma.rn.f32 	%f881, %f880, %f753, %f2228;
	ld.shared.f32 	%f882, [%r169+12804];
	fma.rn.f32 	%f883, %f882, %f756, %f881;
	ld.shared.f32 	%f884, [%r169+12808];
	fma.rn.f32 	%f885, %f884, %f759, %f883;
	ld.shared.f32 	%f886, [%r169+12812];
	fma.rn.f32 	%f887, %f886, %f762, %f885;
	ld.shared.f32 	%f888, [%r169+12816];
	fma.rn.f32 	%f889, %f888, %f765, %f887;
	ld.shared.f32 	%f890, [%r169+12820];
	fma.rn.f32 	%f891, %f890, %f768, %f889;
	ld.shared.f32 	%f892, [%r169+12824];
	fma.rn.f32 	%f893, %f892, %f771, %f891;
	ld.shared.f32 	%f894, [%r169+12828];
	fma.rn.f32 	%f895, %f894, %f774, %f893;
	ld.shared.f32 	%f896, [%r169+12832];
	fma.rn.f32 	%f897, %f896, %f777, %f895;
	ld.shared.f32 	%f898, [%r169+12836];
	fma.rn.f32 	%f899, %f898, %f780, %f897;
	ld.shared.f32 	%f900, [%r169+12840];
	fma.rn.f32 	%f901, %f900, %f783, %f899;
	ld.shared.f32 	%f902, [%r169+12844];
	fma.rn.f32 	%f903, %f902, %f786, %f901;
	ld.shared.f32 	%f904, [%r169+12848];
	fma.rn.f32 	%f905, %f904, %f789, %f903;
	ld.shared.f32 	%f906, [%r169+12852];
	fma.rn.f32 	%f907, %f906, %f792, %f905;
	ld.shared.f32 	%f908, [%r169+12856];
	fma.rn.f32 	%f909, %f908, %f795, %f907;
	ld.shared.f32 	%f910, [%r169+12860];
	fma.rn.f32 	%f911, %f910, %f798, %f909;
	fma.rn.f32 	%f912, %f880, %f800, %f2229;
	fma.rn.f32 	%f913, %f882, %f802, %f912;
	fma.rn.f32 	%f914, %f884, %f804, %f913;
	fma.rn.f32 	%f915, %f886, %f806, %f914;
	fma.rn.f32 	%f916, %f888, %f808, %f915;
	fma.rn.f32 	%f917, %f890, %f810, %f916;
	fma.rn.f32 	%f918, %f892, %f812, %f917;
	fma.rn.f32 	%f919, %f894, %f814, %f918;
	fma.rn.f32 	%f920, %f896, %f816, %f919;
	fma.rn.f32 	%f921, %f898, %f818, %f920;
	fma.rn.f32 	%f922, %f900, %f820, %f921;
	fma.rn.f32 	%f923, %f902, %f822, %f922;
	fma.rn.f32 	%f924, %f904, %f824, %f923;
	fma.rn.f32 	%f925, %f906, %f826, %f924;
	fma.rn.f32 	%f926, %f908, %f828, %f925;
	fma.rn.f32 	%f927, %f910, %f830, %f926;
	ld.shared.f32 	%f928, [%r169+12928];
	fma.rn.f32 	%f929, %f928, %f753, %f2230;
	ld.shared.f32 	%f930, [%r169+12932];
	fma.rn.f32 	%f931, %f930, %f756, %f929;
	ld.shared.f32 	%f932, [%r169+12936];
	fma.rn.f32 	%f933, %f932, %f759, %f931;
	ld.shared.f32 	%f934, [%r169+12940];
	fma.rn.f32 	%f935, %f934, %f762, %f933;
	ld.shared.f32 	%f936, [%r169+12944];
	fma.rn.f32 	%f937, %f936, %f765, %f935;
	ld.shared.f32 	%f938, [%r169+12948];
	fma.rn.f32 	%f939, %f938, %f768, %f937;
	ld.shared.f32 	%f940, [%r169+12952];
	fma.rn.f32 	%f941, %f940, %f771, %f939;
	ld.shared.f32 	%f942, [%r169+12956];
	fma.rn.f32 	%f943, %f942, %f774, %f941;
	ld.shared.f32 	%f944, [%r169+12960];
	fma.rn.f32 	%f945, %f944, %f777, %f943;
	ld.shared.f32 	%f946, [%r169+12964];
	fma.rn.f32 	%f947, %f946, %f780, %f945;
	ld.shared.f32 	%f948, [%r169+12968];
	fma.rn.f32 	%f949, %f948, %f783, %f947;
	ld.shared.f32 	%f950, [%r169+12972];
	fma.rn.f32 	%f951, %f950, %f786, %f949;
	ld.shared.f32 	%f952, [%r169+12976];
	fma.rn.f32 	%f953, %f952, %f789, %f951;
	ld.shared.f32 	%f954, [%r169+12980];
	fma.rn.f32 	%f955, %f954, %f792, %f953;
	ld.shared.f32 	%f956, [%r169+12984];
	fma.rn.f32 	%f957, %f956, %f795, %f955;
	ld.shared.f32 	%f958, [%r169+12988];
	fma.rn.f32 	%f959, %f958, %f798, %f957;
	fma.rn.f32 	%f960, %f928, %f800, %f2231;
	fma.rn.f32 	%f961, %f930, %f802, %f960;
	fma.rn.f32 	%f962, %f932, %f804, %f961;
	fma.rn.f32 	%f963, %f934, %f806, %f962;
	fma.rn.f32 	%f964, %f936, %f808, %f963;
	fma.rn.f32 	%f965, %f938, %f810, %f964;
	fma.rn.f32 	%f966, %f940, %f812, %f965;
	fma.rn.f32 	%f967, %f942, %f814, %f966;
	fma.rn.f32 	%f968, %f944, %f816, %f967;
	fma.rn.f32 	%f969, %f946, %f818, %f968;
	fma.rn.f32 	%f970, %f948, %f820, %f969;
	fma.rn.f32 	%f971, %f950, %f822, %f970;
	fma.rn.f32 	%f972, %f952, %f824, %f971;
	fma.rn.f32 	%f973, %f954, %f826, %f972;
	fma.rn.f32 	%f974, %f956, %f828, %f973;
	fma.rn.f32 	%f975, %f958, %f830, %f974;
	ld.shared.f32 	%f976, [%r169+13056];
	fma.rn.f32 	%f977, %f976, %f753, %f2232;
	ld.shared.f32 	%f978, [%r169+13060];
	fma.rn.f32 	%f979, %f978, %f756, %f977;
	ld.shared.f32 	%f980, [%r169+13064];
	fma.rn.f32 	%f981, %f980, %f759, %f979;
	ld.shared.f32 	%f982, [%r169+13068];
	fma.rn.f32 	%f983, %f982, %f762, %f981;
	ld.shared.f32 	%f984, [%r169+13072];
	fma.rn.f32 	%f985, %f984, %f765, %f983;
	ld.shared.f32 	%f986, [%r169+13076];
	fma.rn.f32 	%f987, %f986, %f768, %f985;
	ld.shared.f32 	%f988, [%r169+13080];
	fma.rn.f32 	%f989, %f988, %f771, %f987;
	ld.shared.f32 	%f990, [%r169+13084];
	fma.rn.f32 	%f991, %f990, %f774, %f989;
	ld.shared.f32 	%f992, [%r169+13088];
	fma.rn.f32 	%f993, %f992, %f777, %f991;
	ld.shared.f32 	%f994, [%r169+13092];
	fma.rn.f32 	%f995, %f994, %f780, %f993;
	ld.shared.f32 	%f996, [%r169+13096];
	fma.rn.f32 	%f997, %f996, %f783, %f995;
	ld.shared.f32 	%f998, [%r169+13100];
	fma.rn.f32 	%f999, %f998, %f786, %f997;
	ld.shared.f32 	%f1000, [%r169+13104];
	fma.rn.f32 	%f1001, %f1000, %f789, %f999;
	ld.shared.f32 	%f1002, [%r169+13108];
	fma.rn.f32 	%f1003, %f1002, %f792, %f1001;
	ld.shared.f32 	%f1004, [%r169+13112];
	fma.rn.f32 	%f1005, %f1004, %f795, %f1003;
	ld.shared.f32 	%f1006, [%r169+13116];
	fma.rn.f32 	%f1007, %f1006, %f798, %f1005;
	fma.rn.f32 	%f1008, %f976, %f800, %f2233;
	fma.rn.f32 	%f1009, %f978, %f802, %f1008;
	fma.rn.f32 	%f1010, %f980, %f804, %f1009;
	fma.rn.f32 	%f1011, %f982, %f806, %f1010;
	fma.rn.f32 	%f1012, %f984, %f808, %f1011;
	fma.rn.f32 	%f1013, %f986, %f810, %f1012;
	fma.rn.f32 	%f1014, %f988, %f812, %f1013;
	fma.rn.f32 	%f1015, %f990, %f814, %f1014;
	fma.rn.f32 	%f1016, %f992, %f816, %f1015;
	fma.rn.f32 	%f1017, %f994, %f818, %f1016;
	fma.rn.f32 	%f1018, %f996, %f820, %f1017;
	fma.rn.f32 	%f1019, %f998, %f822, %f1018;
	fma.rn.f32 	%f1020, %f1000, %f824, %f1019;
	fma.rn.f32 	%f1021, %f1002, %f826, %f1020;
	fma.rn.f32 	%f1022, %f1004, %f828, %f1021;
	fma.rn.f32 	%f1023, %f1006, %f830, %f1022;
	ld.shared.f32 	%f1024, [%r169+13184];
	fma.rn.f32 	%f1025, %f1024, %f753, %f2234;
	ld.shared.f32 	%f1026, [%r169+13188];
	fma.rn.f32 	%f1027, %f1026, %f756, %f1025;
	ld.shared.f32 	%f1028, [%r169+13192];
	fma.rn.f32 	%f1029, %f1028, %f759, %f1027;
	ld.shared.f32 	%f1030, [%r169+13196];
	fma.rn.f32 	%f1031, %f1030, %f762, %f1029;
	ld.shared.f32 	%f1032, [%r169+13200];
	fma.rn.f32 	%f1033, %f1032, %f765, %f1031;
	ld.shared.f32 	%f1034, [%r169+13204];
	fma.rn.f32 	%f1035, %f1034, %f768, %f1033;
	ld.shared.f32 	%f1036, [%r169+13208];
	fma.rn.f32 	%f1037, %f1036, %f771, %f1035;
	ld.shared.f32 	%f1038, [%r169+13212];
	fma.rn.f32 	%f1039, %f1038, %f774, %f1037;
	ld.shared.f32 	%f1040, [%r169+13216];
	fma.rn.f32 	%f1041, %f1040, %f777, %f1039;
	ld.shared.f32 	%f1042, [%r169+13220];
	fma.rn.f32 	%f1043, %f1042, %f780, %f1041;
	ld.shared.f32 	%f1044, [%r169+13224];
	fma.rn.f32 	%f1045, %f1044, %f783, %f1043;
	ld.shared.f32 	%f1046, [%r169+13228];
	fma.rn.f32 	%f1047, %f1046, %f786, %f1045;
	ld.shared.f32 	%f1048, [%r169+13232];
	fma.rn.f32 	%f1049, %f1048, %f789, %f1047;
	ld.shared.f32 	%f1050, [%r169+13236];
	fma.rn.f32 	%f1051, %f1050, %f792, %f1049;
	ld.shared.f32 	%f1052, [%r169+13240];
	fma.rn.f32 	%f1053, %f1052, %f795, %f1051;
	ld.shared.f32 	%f1054, [%r169+13244];
	fma.rn.f32 	%f1055, %f1054, %f798, %f1053;
	fma.rn.f32 	%f1056, %f1024, %f800, %f2235;
	fma.rn.f32 	%f1057, %f1026, %f802, %f1056;
	fma.rn.f32 	%f1058, %f1028, %f804, %f1057;
	fma.rn.f32 	%f1059, %f1030, %f806, %f1058;
	fma.rn.f32 	%f1060, %f1032, %f808, %f1059;
	fma.rn.f32 	%f1061, %f1034, %f810, %f1060;
	fma.rn.f32 	%f1062, %f1036, %f812, %f1061;
	fma.rn.f32 	%f1063, %f1038, %f814, %f1062;
	fma.rn.f32 	%f1064, %f1040, %f816, %f1063;
	fma.rn.f32 	%f1065, %f1042, %f818, %f1064;
	fma.rn.f32 	%f1066, %f1044, %f820, %f1065;
	fma.rn.f32 	%f1067, %f1046, %f822, %f1066;
	fma.rn.f32 	%f1068, %f1048, %f824, %f1067;
	fma.rn.f32 	%f1069, %f1050, %f826, %f1068;
	fma.rn.f32 	%f1070, %f1052, %f828, %f1069;
	fma.rn.f32 	%f1071, %f1054, %f830, %f1070;
	ld.shared.f32 	%f1072, [%r169+13312];
	fma.rn.f32 	%f1073, %f1072, %f753, %f2236;
	ld.shared.f32 	%f1074, [%r169+13316];
	fma.rn.f32 	%f1075, %f1074, %f756, %f1073;
	ld.shared.f32 	%f1076, [%r169+13320];
	fma.rn.f32 	%f1077, %f1076, %f759, %f1075;
	ld.shared.f32 	%f1078, [%r169+13324];
	fma.rn.f32 	%f1079, %f1078, %f762, %f1077;
	ld.shared.f32 	%f1080, [%r169+13328];
	fma.rn.f32 	%f1081, %f1080, %f765, %f1079;
	ld.shared.f32 	%f1082, [%r169+13332];
	fma.rn.f32 	%f1083, %f1082, %f768, %f1081;
	ld.shared.f32 	%f1084, [%r169+13336];
	fma.rn.f32 	%f1085, %f1084, %f771, %f1083;
	ld.shared.f32 	%f1086, [%r169+13340];
	fma.rn.f32 	%f1087, %f1086, %f774, %f1085;
	ld.shared.f32 	%f1088, [%r169+13344];
	fma.rn.f32 	%f1089, %f1088, %f777, %f1087;
	ld.shared.f32 	%f1090, [%r169+13348];
	fma.rn.f32 	%f1091, %f1090, %f780, %f1089;
	ld.shared.f32 	%f1092, [%r169+13352];
	fma.rn.f32 	%f1093, %f1092, %f783, %f1091;
	ld.shared.f32 	%f1094, [%r169+13356];
	fma.rn.f32 	%f1095, %f1094, %f786, %f1093;
	ld.shared.f32 	%f1096, [%r169+13360];
	fma.rn.f32 	%f1097, %f1096, %f789, %f1095;
	ld.shared.f32 	%f1098, [%r169+13364];
	fma.rn.f32 	%f1099, %f1098, %f792, %f1097;
	ld.shared.f32 	%f1100, [%r169+13368];
	fma.rn.f32 	%f1101, %f1100, %f795, %f1099;
	ld.shared.f32 	%f1102, [%r169+13372];
	fma.rn.f32 	%f1103, %f1102, %f798, %f1101;
	fma.rn.f32 	%f1104, %f1072, %f800, %f2237;
	fma.rn.f32 	%f1105, %f1074, %f802, %f1104;
	fma.rn.f32 	%f1106, %f1076, %f804, %f1105;
	fma.rn.f32 	%f1107, %f1078, %f806, %f1106;
	fma.rn.f32 	%f1108, %f1080, %f808, %f1107;
	fma.rn.f32 	%f1109, %f1082, %f810, %f1108;
	fma.rn.f32 	%f1110, %f1084, %f812, %f1109;
	fma.rn.f32 	%f1111, %f1086, %f814, %f1110;
	fma.rn.f32 	%f1112, %f1088, %f816, %f1111;
	fma.rn.f32 	%f1113, %f1090, %f818, %f1112;
	fma.rn.f32 	%f1114, %f1092, %f820, %f1113;
	fma.rn.f32 	%f1115, %f1094, %f822, %f1114;
	fma.rn.f32 	%f1116, %f1096, %f824, %f1115;
	fma.rn.f32 	%f1117, %f1098, %f826, %f1116;
	fma.rn.f32 	%f1118, %f1100, %f828, %f1117;
	fma.rn.f32 	%f1119, %f1102, %f830, %f1118;
	ld.shared.f32 	%f1120, [%r169+12608];
	ld.shared.f32 	%f1121, [%r172+10240];
	fma.rn.f32 	%f1122, %f1120, %f1121, %f799;
	ld.shared.f32 	%f1123, [%r169+12612];
	ld.shared.f32 	%f1124, [%r172+10368];
	fma.rn.f32 	%f1125, %f1123, %f1124, %f1122;
	ld.shared.f32 	%f1126, [%r169+12616];
	ld.shared.f32 	%f1127, [%r172+10496];
	fma.rn.f32 	%f1128, %f1126, %f1127, %f1125;
	ld.shared.f32 	%f1129, [%r169+12620];
	ld.shared.f32 	%f1130, [%r172+10624];
	fma.rn.f32 	%f1131, %f1129, %f1130, %f1128;
	ld.shared.f32 	%f1132, [%r169+12624];
	ld.shared.f32 	%f1133, [%r172+10752];
	fma.rn.f32 	%f1134, %f1132, %f1133, %f1131;
	ld.shared.f32 	%f1135, [%r169+12628];
	ld.shared.f32 	%f1136, [%r172+10880];
	fma.rn.f32 	%f1137, %f1135, %f1136, %f1134;
	ld.shared.f32 	%f1138, [%r169+12632];
	ld.shared.f32 	%f1139, [%r172+11008];
	fma.rn.f32 	%f1140, %f1138, %f1139, %f1137;
	ld.shared.f32 	%f1141, [%r169+12636];
	ld.shared.f32 	%f1142, [%r172+11136];
	fma.rn.f32 	%f1143, %f1141, %f1142, %f1140;
	ld.shared.f32 	%f1144, [%r169+12640];
	ld.shared.f32 	%f1145, [%r172+11264];
	fma.rn.f32 	%f1146, %f1144, %f1145, %f1143;
	ld.shared.f32 	%f1147, [%r169+12644];
	ld.shared.f32 	%f1148, [%r172+11392];
	fma.rn.f32 	%f1149, %f1147, %f1148, %f1146;
	ld.shared.f32 	%f1150, [%r169+12648];
	ld.shared.f32 	%f1151, [%r172+11520];
	fma.rn.f32 	%f1152, %f1150, %f1151, %f1149;
	ld.shared.f32 	%f1153, [%r169+12652];
	ld.shared.f32 	%f1154, [%r172+11648];
	fma.rn.f32 	%f1155, %f1153, %f1154, %f1152;
	ld.shared.f32 	%f1156, [%r169+12656];
	ld.shared.f32 	%f1157, [%r172+11776];
	fma.rn.f32 	%f1158, %f1156, %f1157, %f1155;
	ld.shared.f32 	%f1159, [%r169+12660];
	ld.shared.f32 	%f1160, [%r172+11904];
	fma.rn.f32 	%f1161, %f1159, %f1160, %f1158;
	ld.shared.f32 	%f1162, [%r169+12664];
	ld.shared.f32 	%f1163, [%r172+12032];
	fma.rn.f32 	%f1164, %f1162, %f1163, %f1161;
	ld.shared.f32 	%f1165, [%r169+12668];
	ld.shared.f32 	%f1166, [%r172+12160];
	fma.rn.f32 	%f1167, %f1165, %f1166, %f1164;
	ld.shared.f32 	%f1168, [%r172+10244];
	fma.rn.f32 	%f1169, %f1120, %f1168, %f831;
	ld.shared.f32 	%f1170, [%r172+10372];
	fma.rn.f32 	%f1171, %f1123, %f1170, %f1169;
	ld.shared.f32 	%f1172, [%r172+10500];
	fma.rn.f32 	%f1173, %f1126, %f1172, %f1171;
	ld.shared.f32 	%f1174, [%r172+10628];
	fma.rn.f32 	%f1175, %f1129, %f1174, %f1173;
	ld.shared.f32 	%f1176, [%r172+10756];
	fma.rn.f32 	%f1177, %f1132, %f1176, %f1175;
	ld.shared.f32 	%f1178, [%r172+10884];
	fma.rn.f32 	%f1179, %f1135, %f1178, %f1177;
	ld.shared.f32 	%f1180, [%r172+11012];
	fma.rn.f32 	%f1181, %f1138, %f1180, %f1179;
	ld.shared.f32 	%f1182, [%r172+11140];
	fma.rn.f32 	%f1183, %f1141, %f1182, %f1181;
	ld.shared.f32 	%f1184, [%r172+11268];
	fma.rn.f32 	%f1185, %f1144, %f1184, %f1183;
	ld.shared.f32 	%f1186, [%r172+11396];
	fma.rn.f32 	%f1187, %f1147, %f1186, %f1185;
	ld.shared.f32 	%f1188, [%r172+11524];
	fma.rn.f32 	%f1189, %f1150, %f1188, %f1187;
	ld.shared.f32 	%f1190, [%r172+11652];
	fma.rn.f32 	%f1191, %f1153, %f1190, %f1189;
	ld.shared.f32 	%f1192, [%r172+11780];
	fma.rn.f32 	%f1193, %f1156, %f1192, %f1191;
	ld.shared.f32 	%f1194, [%r172+11908];
	fma.rn.f32 	%f1195, %f1159, %f1194, %f1193;
	ld.shared.f32 	%f1196, [%r172+12036];
	fma.rn.f32 	%f1197, %f1162, %f1196, %f1195;
	ld.shared.f32 	%f1198, [%r172+12164];
	fma.rn.f32 	%f1199, %f1165, %f1198, %f1197;
	ld.shared.f32 	%f1200, [%r169+12736];
	fma.rn.f32 	%f1201, %f1200, %f1121, %f863;
	ld.shared.f32 	%f1202, [%r169+12740];
	fma.rn.f32 	%f1203, %f1202, %f1124, %f1201;
	ld.shared.f32 	%f1204, [%r169+12744];
	fma.rn.f32 	%f1205, %f1204, %f1127, %f1203;
	ld.shared.f32 	%f1206, [%r169+12748];
	fma.rn.f32 	%f1207, %f1206, %f1130, %f1205;
	ld.shared.f32 	%f1208, [%r169+12752];
	fma.rn.f32 	%f1209, %f1208, %f1133, %f1207;
	ld.shared.f32 	%f1210, [%r169+12756];
	fma.rn.f32 	%f1211, %f1210, %f1136, %f1209;
	ld.shared.f32 	%f1212, [%r169+12760];
	fma.rn.f32 	%f1213, %f1212, %f1139, %f1211;
	ld.shared.f32 	%f1214, [%r169+12764];
	fma.rn.f32 	%f1215, %f1214, %f1142, %f1213;
	ld.shared.f32 	%f1216, [%r169+12768];
	fma.rn.f32 	%f1217, %f1216, %f1145, %f1215;
	ld.shared.f32 	%f1218, [%r169+12772];
	fma.rn.f32 	%f1219, %f1218, %f1148, %f1217;
	ld.shared.f32 	%f1220, [%r169+12776];
	fma.rn.f32 	%f1221, %f1220, %f1151, %f1219;
	ld.shared.f32 	%f1222, [%r169+12780];
	fma.rn.f32 	%f1223, %f1222, %f1154, %f1221;
	ld.shared.f32 	%f1224, [%r169+12784];
	fma.rn.f32 	%f1225, %f1224, %f1157, %f1223;
	ld.shared.f32 	%f1226, [%r169+12788];
	fma.rn.f32 	%f1227, %f1226, %f1160, %f1225;
	ld.shared.f32 	%f1228, [%r169+12792];
	fma.rn.f32 	%f1229, %f1228, %f1163, %f1227;
	ld.shared.f32 	%f1230, [%r169+12796];
	fma.rn.f32 	%f1231, %f1230, %f1166, %f1229;
	fma.rn.f32 	%f1232, %f1200, %f1168, %f879;
	fma.rn.f32 	%f1233, %f1202, %f1170, %f1232;
	fma.rn.f32 	%f1234, %f1204, %f1172, %f1233;
	fma.rn.f32 	%f1235, %f1206, %f1174, %f1234;
	fma.rn.f32 	%f1236, %f1208, %f1176, %f1235;
	fma.rn.f32 	%f1237, %f1210, %f1178, %f1236;
	fma.rn.f32 	%f1238, %f1212, %f1180, %f1237;
	fma.rn.f32 	%f1239, %f1214, %f1182, %f1238;
	fma.rn.f32 	%f1240, %f1216, %f1184, %f1239;
	fma.rn.f32 	%f1241, %f1218, %f1186, %f1240;
	fma.rn.f32 	%f1242, %f1220, %f1188, %f1241;
	fma.rn.f32 	%f1243, %f1222, %f1190, %f1242;
	fma.rn.f32 	%f1244, %f1224, %f1192, %f1243;
	fma.rn.f32 	%f1245, %f1226, %f1194, %f1244;
	fma.rn.f32 	%f1246, %f1228, %f1196, %f1245;
	fma.rn.f32 	%f1247, %f1230, %f1198, %f1246;
	ld.shared.f32 	%f1248, [%r169+12864];
	fma.rn.f32 	%f1249, %f1248, %f1121, %f911;
	ld.shared.f32 	%f1250, [%r169+12868];
	fma.rn.f32 	%f1251, %f1250, %f1124, %f1249;
	ld.shared.f32 	%f1252, [%r169+12872];
	fma.rn.f32 	%f1253, %f1252, %f1127, %f1251;
	ld.shared.f32 	%f1254, [%r169+12876];
	fma.rn.f32 	%f1255, %f1254, %f1130, %f1253;
	ld.shared.f32 	%f1256, [%r169+12880];
	fma.rn.f32 	%f1257, %f1256, %f1133, %f1255;
	ld.shared.f32 	%f1258, [%r169+12884];
	fma.rn.f32 	%f1259, %f1258, %f1136, %f1257;
	ld.shared.f32 	%f1260, [%r169+12888];
	fma.rn.f32 	%f1261, %f1260, %f1139, %f1259;
	ld.shared.f32 	%f1262, [%r169+12892];
	fma.rn.f32 	%f1263, %f1262, %f1142, %f1261;
	ld.shared.f32 	%f1264, [%r169+12896];
	fma.rn.f32 	%f1265, %f1264, %f1145, %f1263;
	ld.shared.f32 	%f1266, [%r169+12900];
	fma.rn.f32 	%f1267, %f1266, %f1148, %f1265;
	ld.shared.f32 	%f1268, [%r169+12904];
	fma.rn.f32 	%f1269, %f1268, %f1151, %f1267;
	ld.shared.f32 	%f1270, [%r169+12908];
	fma.rn.f32 	%f1271, %f1270, %f1154, %f1269;
	ld.shared.f32 	%f1272, [%r169+12912];
	fma.rn.f32 	%f1273, %f1272, %f1157, %f1271;
	ld.shared.f32 	%f1274, [%r169+12916];
	fma.rn.f32 	%f1275, %f1274, %f1160, %f1273;
	ld.shared.f32 	%f1276, [%r169+12920];
	fma.rn.f32 	%f1277, %f1276, %f1163, %f1275;
	ld.shared.f32 	%f1278, [%r169+12924];
	fma.rn.f32 	%f1279, %f1278, %f1166, %f1277;
	fma.rn.f32 	%f1280, %f1248, %f1168, %f927;
	fma.rn.f32 	%f1281, %f1250, %f1170, %f1280;
	fma.rn.f32 	%f1282, %f1252, %f1172, %f1281;
	fma.rn.f32 	%f1283, %f1254, %f1174, %f1282;
	fma.rn.f32 	%f1284, %f1256, %f1176, %f1283;
	fma.rn.f32 	%f1285, %f1258, %f1178, %f1284;
	fma.rn.f32 	%f1286, %f1260, %f1180, %f1285;
	fma.rn.f32 	%f1287, %f1262, %f1182, %f1286;
	fma.rn.f32 	%f1288, %f1264, %f1184, %f1287;
	fma.rn.f32 	%f1289, %f1266, %f1186, %f1288;
	fma.rn.f32 	%f1290, %f1268, %f1188, %f1289;
	fma.rn.f32 	%f1291, %f1270, %f1190, %f1290;
	fma.rn.f32 	%f1292, %f1272, %f1192, %f1291;
	fma.rn.f32 	%f1293, %f1274, %f1194, %f1292;
	fma.rn.f32 	%f1294, %f1276, %f1196, %f1293;
	fma.rn.f32 	%f1295, %f1278, %f1198, %f1294;
	ld.shared.f32 	%f1296, [%r169+12992];
	fma.rn.f32 	%f1297, %f1296, %f1121, %f959;
	ld.shared.f32 	%f1298, [%r169+12996];
	fma.rn.f32 	%f1299, %f1298, %f1124, %f1297;
	ld.shared.f32 	%f1300, [%r169+13000];
	fma.rn.f32 	%f1301, %f1300, %f1127, %f1299;
	ld.shared.f32 	%f1302, [%r169+13004];
	fma.rn.f32 	%f1303, %f1302, %f1130, %f1301;
	ld.shared.f32 	%f1304, [%r169+13008];
	fma.rn.f32 	%f1305, %f1304, %f1133, %f1303;
	ld.shared.f32 	%f1306, [%r169+13012];
	fma.rn.f32 	%f1307, %f1306, %f1136, %f1305;
	ld.shared.f32 	%f1308, [%r169+13016];
	fma.rn.f32 	%f1309, %f1308, %f1139, %f1307;
	ld.shared.f32 	%f1310, [%r169+13020];
	fma.rn.f32 	%f1311, %f1310, %f1142, %f1309;
	ld.shared.f32 	%f1312, [%r169+13024];
	fma.rn.f32 	%f1313, %f1312, %f1145, %f1311;
	ld.shared.f32 	%f1314, [%r169+13028];
	fma.rn.f32 	%f1315, %f1314, %f1148, %f1313;
	ld.shared.f32 	%f1316, [%r169+13032];
	fma.rn.f32 	%f1317, %f1316, %f1151, %f1315;
	ld.shared.f32 	%f1318, [%r169+13036];
	fma.rn.f32 	%f1319, %f1318, %f1154, %f1317;
	ld.shared.f32 	%f1320, [%r169+13040];
	fma.rn.f32 	%f1321, %f1320, %f1157, %f1319;
	ld.shared.f32 	%f1322, [%r169+13044];
	fma.rn.f32 	%f1323, %f1322, %f1160, %f1321;
	ld.shared.f32 	%f1324, [%r169+13048];
	fma.rn.f32 	%f1325, %f1324, %f1163, %f1323;
	ld.shared.f32 	%f1326, [%r169+13052];
	fma.rn.f32 	%f1327, %f1326, %f1166, %f1325;
	fma.rn.f32 	%f1328, %f1296, %f1168, %f975;
	fma.rn.f32 	%f1329, %f1298, %f1170, %f1328;
	fma.rn.f32 	%f1330, %f1300, %f1172, %f1329;
	fma.rn.f32 	%f1331, %f1302, %f1174, %f1330;
	fma.rn.f32 	%f1332, %f1304, %f1176, %f1331;
	fma.rn.f32 	%f1333, %f1306, %f1178, %f1332;
	fma.rn.f32 	%f1334, %f1308, %f1180, %f1333;
	fma.rn.f32 	%f1335, %f1310, %f1182, %f1334;
	fma.rn.f32 	%f1336, %f1312, %f1184, %f1335;
	fma.rn.f32 	%f1337, %f1314, %f1186, %f1336;
	fma.rn.f32 	%f1338, %f1316, %f1188, %f1337;
	fma.rn.f32 	%f1339, %f1318, %f1190, %f1338;
	fma.rn.f32 	%f1340, %f1320, %f1192, %f1339;
	fma.rn.f32 	%f1341, %f1322, %f1194, %f1340;
	fma.rn.f32 	%f1342, %f1324, %f1196, %f1341;
	fma.rn.f32 	%f1343, %f1326, %f1198, %f1342;
	ld.shared.f32 	%f1344, [%r169+13120];
	fma.rn.f32 	%f1345, %f1344, %f1121, %f1007;
	ld.shared.f32 	%f1346, [%r169+13124];
	fma.rn.f32 	%f1347, %f1346, %f1124, %f1345;
	ld.shared.f32 	%f1348, [%r169+13128];
	fma.rn.f32 	%f1349, %f1348, %f1127, %f1347;
	ld.shared.f32 	%f1350, [%r169+13132];
	fma.rn.f32 	%f1351, %f1350, %f1130, %f1349;
	ld.shared.f32 	%f1352, [%r169+13136];
	fma.rn.f32 	%f1353, %f1352, %f1133, %f1351;
	ld.shared.f32 	%f1354, [%r169+13140];
	fma.rn.f32 	%f1355, %f1354, %f1136, %f1353;
	ld.shared.f32 	%f1356, [%r169+13144];
	fma.rn.f32 	%f1357, %f1356, %f1139, %f1355;
	ld.shared.f32 	%f1358, [%r169+13148];
	fma.rn.f32 	%f1359, %f1358, %f1142, %f1357;
	ld.shared.f32 	%f1360, [%r169+13152];
	fma.rn.f32 	%f1361, %f1360, %f1145, %f1359;
	ld.shared.f32 	%f1362, [%r169+13156];
	fma.rn.f32 	%f1363, %f1362, %f1148, %f1361;
	ld.shared.f32 	%f1364, [%r169+13160];
	fma.rn.f32 	%f1365, %f1364, %f1151, %f1363;
	ld.shared.f32 	%f1366, [%r169+13164];
	fma.rn.f32 	%f1367, %f1366, %f1154, %f1365;
	ld.shared.f32 	%f1368, [%r169+13168];
	fma.rn.f32 	%f1369, %f1368, %f1157, %f1367;
	ld.shared.f32 	%f1370, [%r169+13172];
	fma.rn.f32 	%f1371, %f1370, %f1160, %f1369;
	ld.shared.f32 	%f1372, [%r169+13176];
	fma.rn.f32 	%f1373, %f1372, %f1163, %f1371;
	ld.shared.f32 	%f1374, [%r169+13180];
	fma.rn.f32 	%f1375, %f1374, %f1166, %f1373;
	fma.rn.f32 	%f1376, %f1344, %f1168, %f1023;
	fma.rn.f32 	%f1377, %f1346, %f1170, %f1376;
	fma.rn.f32 	%f1378, %f1348, %f1172, %f1377;
	fma.rn.f32 	%f1379, %f1350, %f1174, %f1378;
	fma.rn.f32 	%f1380, %f1352, %f1176, %f1379;
	fma.rn.f32 	%f1381, %f1354, %f1178, %f1380;
	fma.rn.f32 	%f1382, %f1356, %f1180, %f1381;
	fma.rn.f32 	%f1383, %f1358, %f1182, %f1382;
	fma.rn.f32 	%f1384, %f1360, %f1184, %f1383;
	fma.rn.f32 	%f1385, %f1362, %f1186, %f1384;
	fma.rn.f32 	%f1386, %f1364, %f1188, %f1385;
	fma.rn.f32 	%f1387, %f1366, %f1190, %f1386;
	fma.rn.f32 	%f1388, %f1368, %f1192, %f1387;
	fma.rn.f32 	%f1389, %f1370, %f1194, %f1388;
	fma.rn.f32 	%f1390, %f1372, %f1196, %f1389;
	fma.rn.f32 	%f1391, %f1374, %f1198, %f1390;
	ld.shared.f32 	%f1392, [%r169+13248];
	fma.rn.f32 	%f1393, %f1392, %f1121, %f1055;
	ld.shared.f32 	%f1394, [%r169+13252];
	fma.rn.f32 	%f1395, %f1394, %f1124, %f1393;
	ld.shared.f32 	%f1396, [%r169+13256];
	fma.rn.f32 	%f1397, %f1396, %f1127, %f1395;
	ld.shared.f32 	%f1398, [%r169+13260];
	fma.rn.f32 	%f1399, %f1398, %f1130, %f1397;
	ld.shared.f32 	%f1400, [%r169+13264];
	fma.rn.f32 	%f1401, %f1400, %f1133, %f1399;
	ld.shared.f32 	%f1402, [%r169+13268];
	fma.rn.f32 	%f1403, %f1402, %f1136, %f1401;
	ld.shared.f32 	%f1404, [%r169+13272];
	fma.rn.f32 	%f1405, %f1404, %f1139, %f1403;
	ld.shared.f32 	%f1406, [%r169+13276];
	fma.rn.f32 	%f1407, %f1406, %f1142, %f1405;
	ld.shared.f32 	%f1408, [%r169+13280];
	fma.rn.f32 	%f1409, %f1408, %f1145, %f1407;
	ld.shared.f32 	%f1410, [%r169+13284];
	fma.rn.f32 	%f1411, %f1410, %f1148, %f1409;
	ld.shared.f32 	%f1412, [%r169+13288];
	fma.rn.f32 	%f1413, %f1412, %f1151, %f1411;
	ld.shared.f32 	%f1414, [%r169+13292];
	fma.rn.f32 	%f1415, %f1414, %f1154, %f1413;
	ld.shared.f32 	%f1416, [%r169+13296];
	fma.rn.f32 	%f1417, %f1416, %f1157, %f1415;
	ld.shared.f32 	%f1418, [%r169+13300];
	fma.rn.f32 	%f1419, %f1418, %f1160, %f1417;
	ld.shared.f32 	%f1420, [%r169+13304];
	fma.rn.f32 	%f1421, %f1420, %f1163, %f1419;
	ld.shared.f32 	%f1422, [%r169+13308];
	fma.rn.f32 	%f1423, %f1422, %f1166, %f1421;
	fma.rn.f32 	%f1424, %f1392, %f1168, %f1071;
	fma.rn.f32 	%f1425, %f1394, %f1170, %f1424;
	fma.rn.f32 	%f1426, %f1396, %f1172, %f1425;
	fma.rn.f32 	%f1427, %f1398, %f1174, %f1426;
	fma.rn.f32 	%f1428, %f1400, %f1176, %f1427;
	fma.rn.f32 	%f1429, %f1402, %f1178, %f1428;
	fma.rn.f32 	%f1430, %f1404, %f1180, %f1429;
	fma.rn.f32 	%f1431, %f1406, %f1182, %f1430;
	fma.rn.f32 	%f1432, %f1408, %f1184, %f1431;
	fma.rn.f32 	%f1433, %f1410, %f1186, %f1432;
	fma.rn.f32 	%f1434, %f1412, %f1188, %f1433;
	fma.rn.f32 	%f1435, %f1414, %f1190, %f1434;
	fma.rn.f32 	%f1436, %f1416, %f1192, %f1435;
	fma.rn.f32 	%f1437, %f1418, %f1194, %f1436;
	fma.rn.f32 	%f1438, %f1420, %f1196, %f1437;
	fma.rn.f32 	%f1439, %f1422, %f1198, %f1438;
	ld.shared.f32 	%f1440, [%r169+13376];
	fma.rn.f32 	%f1441, %f1440, %f1121, %f1103;
	ld.shared.f32 	%f1442, [%r169+13380];
	fma.rn.f32 	%f1443, %f1442, %f1124, %f1441;
	ld.shared.f32 	%f1444, [%r169+13384];
	fma.rn.f32 	%f1445, %f1444, %f1127, %f1443;
	ld.shared.f32 	%f1446, [%r169+13388];
	fma.rn.f32 	%f1447, %f1446, %f1130, %f1445;
	ld.shared.f32 	%f1448, [%r169+13392];
	fma.rn.f32 	%f1449, %f1448, %f1133, %f1447;
	ld.shared.f32 	%f1450, [%r169+13396];
	fma.rn.f32 	%f1451, %f1450, %f1136, %f1449;
	ld.shared.f32 	%f1452, [%r169+13400];
	fma.rn.f32 	%f1453, %f1452, %f1139, %f1451;
	ld.shared.f32 	%f1454, [%r169+13404];
	fma.rn.f32 	%f1455, %f1454, %f1142, %f1453;
	ld.shared.f32 	%f1456, [%r169+13408];
	fma.rn.f32 	%f1457, %f1456, %f1145, %f1455;
	ld.shared.f32 	%f1458, [%r169+13412];
	fma.rn.f32 	%f1459, %f1458, %f1148, %f1457;
	ld.shared.f32 	%f1460, [%r169+13416];
	fma.rn.f32 	%f1461, %f1460, %f1151, %f1459;
	ld.shared.f32 	%f1462, [%r169+13420];
	fma.rn.f32 	%f1463, %f1462, %f1154, %f1461;
	ld.shared.f32 	%f1464, [%r169+13424];
	fma.rn.f32 	%f1465, %f1464, %f1157, %f1463;
	ld.shared.f32 	%f1466, [%r169+13428];
	fma.rn.f32 	%f1467, %f1466, %f1160, %f1465;
	ld.shared.f32 	%f1468, [%r169+13432];
	fma.rn.f32 	%f1469, %f1468, %f1163, %f1467;
	ld.shared.f32 	%f1470, [%r169+13436];
	fma.rn.f32 	%f1471, %f1470, %f1166, %f1469;
	fma.rn.f32 	%f1472, %f1440, %f1168, %f1119;
	fma.rn.f32 	%f1473, %f1442, %f1170, %f1472;
	fma.rn.f32 	%f1474, %f1444, %f1172, %f1473;
	fma.rn.f32 	%f1475, %f1446, %f1174, %f1474;
	fma.rn.f32 	%f1476, %f1448, %f1176, %f1475;
	fma.rn.f32 	%f1477, %f1450, %f1178, %f1476;
	fma.rn.f32 	%f1478, %f1452, %f1180, %f1477;
	fma.rn.f32 	%f1479, %f1454, %f1182, %f1478;
	fma.rn.f32 	%f1480, %f1456, %f1184, %f1479;
	fma.rn.f32 	%f1481, %f1458, %f1186, %f1480;
	fma.rn.f32 	%f1482, %f1460, %f1188, %f1481;
	fma.rn.f32 	%f1483, %f1462, %f1190, %f1482;
	fma.rn.f32 	%f1484, %f1464, %f1192, %f1483;
	fma.rn.f32 	%f1485, %f1466, %f1194, %f1484;
	fma.rn.f32 	%f1486, %f1468, %f1196, %f1485;
	fma.rn.f32 	%f1487, %f1470, %f1198, %f1486;
	// begin inline asm
	cp.async.wait_group 0;
	// end inline asm
	bar.sync 	0;
	ld.shared.f32 	%f1488, [%r169];
	ld.shared.f32 	%f1489, [%r172];
	fma.rn.f32 	%f1490, %f1488, %f1489, %f1167;
	ld.shared.f32 	%f1491, [%r169+4];
	ld.shared.f32 	%f1492, [%r172+128];
	fma.rn.f32 	%f1493, %f1491, %f1492, %f1490;
	ld.shared.f32 	%f1494, [%r169+8];
	ld.shared.f32 	%f1495, [%r172+256];
	fma.rn.f32 	%f1496, %f1494, %f1495, %f1493;
	ld.shared.f32 	%f1497, [%r169+12];
	ld.shared.f32 	%f1498, [%r172+384];
	fma.rn.f32 	%f1499, %f1497, %f1498, %f1496;
	ld.shared.f32 	%f1500, [%r169+16];
	ld.shared.f32 	%f1501, [%r172+512];
	fma.rn.f32 	%f1502, %f1500, %f1501, %f1499;
	ld.shared.f32 	%f1503, [%r169+20];
	ld.shared.f32 	%f1504, [%r172+640];
	fma.rn.f32 	%f1505, %f1503, %f1504, %f1502;
	ld.shared.f32 	%f1506, [%r169+24];
	ld.shared.f32 	%f1507, [%r172+768];
	fma.rn.f32 	%f1508, %f1506, %f1507, %f1505;
	ld.shared.f32 	%f1509, [%r169+28];
	ld.shared.f32 	%f1510, [%r172+896];
	fma.rn.f32 	%f1511, %f1509, %f1510, %f1508;
	ld.shared.f32 	%f1512, [%r169+32];
	ld.shared.f32 	%f1513, [%r172+1024];
	fma.rn.f32 	%f1514, %f1512, %f1513, %f1511;
	ld.shared.f32 	%f1515, [%r169+36];
	ld.shared.f32 	%f1516, [%r172+1152];
	fma.rn.f32 	%f1517, %f1515, %f1516, %f1514;
	ld.shared.f32 	%f1518, [%r169+40];
	ld.shared.f32 	%f1519, [%r172+1280];
	fma.rn.f32 	%f1520, %f1518, %f1519, %f1517;
	ld.shared.f32 	%f1521, [%r169+44];
	ld.shared.f32 	%f1522, [%r172+1408];
	fma.rn.f32 	%f1523, %f1521, %f1522, %f1520;
	ld.shared.f32 	%f1524, [%r169+48];
	ld.shared.f32 	%f1525, [%r172+1536];
	fma.rn.f32 	%f1526, %f1524, %f1525, %f1523;
	ld.shared.f32 	%f1527, [%r169+52];
	ld.shared.f32 	%f1528, [%r172+1664];
	fma.rn.f32 	%f1529, %f1527, %f1528, %f1526;
	ld.shared.f32 	%f1530, [%r169+56];
	ld.shared.f32 	%f1531, [%r172+1792];
	fma.rn.f32 	%f1532, %f1530, %f1531, %f1529;
	ld.shared.f32 	%f1533, [%r169+60];
	ld.shared.f32 	%f1534, [%r172+1920];
	fma.rn.f32 	%f1535, %f1533, %f1534, %f1532;
	ld.shared.f32 	%f1536, [%r172+4];
	fma.rn.f32 	%f1537, %f1488, %f1536, %f1199;
	ld.shared.f32 	%f1538, [%r172+132];
	fma.rn.f32 	%f1539, %f1491, %f1538, %f1537;
	ld.shared.f32 	%f1540, [%r172+260];
	fma.rn.f32 	%f1541, %f1494, %f1540, %f1539;
	ld.shared.f32 	%f1542, [%r172+388];
	fma.rn.f32 	%f1543, %f1497, %f1542, %f1541;
	ld.shared.f32 	%f1544, [%r172+516];
	fma.rn.f32 	%f1545, %f1500, %f1544, %f1543;
	ld.shared.f32 	%f1546, [%r172+644];
	fma.rn.f32 	%f1547, %f1503, %f1546, %f1545;
	ld.shared.f32 	%f1548, [%r172+772];
	fma.rn.f32 	%f1549, %f1506, %f1548, %f1547;
	ld.shared.f32 	%f1550, [%r172+900];
	fma.rn.f32 	%f1551, %f1509, %f1550, %f1549;
	ld.shared.f32 	%f1552, [%r172+1028];
	fma.rn.f32 	%f1553, %f1512, %f1552, %f1551;
	ld.shared.f32 	%f1554, [%r172+1156];
	fma.rn.f32 	%f1555, %f1515, %f1554, %f1553;
	ld.shared.f32 	%f1556, [%r172+1284];
	fma.rn.f32 	%f1557, %f1518, %f1556, %f1555;
	ld.shared.f32 	%f1558, [%r172+1412];
	fma.rn.f32 	%f1559, %f1521, %f1558, %f1557;
	ld.shared.f32 	%f1560, [%r172+1540];
	fma.rn.f32 	%f1561, %f1524, %f1560, %f1559;
	ld.shared.f32 	%f1562, [%r172+1668];
	fma.rn.f32 	%f1563, %f1527, %f1562, %f1561;
	ld.shared.f32 	%f1564, [%r172+1796];
	fma.rn.f32 	%f1565, %f1530, %f1564, %f1563;
	ld.shared.f32 	%f1566, [%r172+1924];
	fma.rn.f32 	%f1567, %f1533, %f1566, %f1565;
	ld.shared.f32 	%f1568, [%r169+128];
	fma.rn.f32 	%f1569, %f1568, %f1489, %f1231;
	ld.shared.f32 	%f1570, [%r169+132];
	fma.rn.f32 	%f1571, %f1570, %f1492, %f1569;
	ld.shared.f32 	%f1572, [%r169+136];
	fma.rn.f32 	%f1573, %f1572, %f1495, %f1571;
	ld.shared.f32 	%f1574, [%r169+140];
	fma.rn.f32 	%f1575, %f1574, %f1498, %f1573;
	ld.shared.f32 	%f1576, [%r169+144];
	fma.rn.f32 	%f1577, %f1576, %f1501, %f1575;
	ld.shared.f32 	%f1578, [%r169+148];
	fma.rn.f32 	%f1579, %f1578, %f1504, %f1577;
	ld.shared.f32 	%f1580, [%r169+152];
	fma.rn.f32 	%f1581, %f1580, %f1507, %f1579;
	ld.shared.f32 	%f1582, [%r169+156];
	fma.rn.f32 	%f1583, %f1582, %f1510, %f1581;
	ld.shared.f32 	%f1584, [%r169+160];
	fma.rn.f32 	%f1585, %f1584, %f1513, %f1583;
	ld.shared.f32 	%f1586, [%r169+164];
	fma.rn.f32 	%f1587, %f1586, %f1516, %f1585;
	ld.shared.f32 	%f1588, [%r169+168];
	fma.rn.f32 	%f1589, %f1588, %f1519, %f1587;
	ld.shared.f32 	%f1590, [%r169+172];
	fma.rn.f32 	%f1591, %f1590, %f1522, %f1589;
	ld.shared.f32 	%f1592, [%r169+176];
	fma.rn.f32 	%f1593, %f1592, %f1525, %f1591;
	ld.shared.f32 	%f1594, [%r169+180];
	fma.rn.f32 	%f1595, %f1594, %f1528, %f1593;
	ld.shared.f32 	%f1596, [%r169+184];
	fma.rn.f32 	%f1597, %f1596, %f1531, %f1595;
	ld.shared.f32 	%f1598, [%r169+188];
	fma.rn.f32 	%f1599, %f1598, %f1534, %f1597;
	fma.rn.f32 	%f1600, %f1568, %f1536, %f1247;
	fma.rn.f32 	%f1601, %f1570, %f1538, %f1600;
	fma.rn.f32 	%f1602, %f1572, %f1540, %f1601;
	fma.rn.f32 	%f1603, %f1574, %f1542, %f1602;
	fma.rn.f32 	%f1604, %f1576, %f1544, %f1603;
	fma.rn.f32 	%f1605, %f1578, %f1546, %f1604;
	fma.rn.f32 	%f1606, %f1580, %f1548, %f1605;
	fma.rn.f32 	%f1607, %f1582, %f1550, %f1606;
	fma.rn.f32 	%f1608, %f1584, %f1552, %f1607;
	fma.rn.f32 	%f1609, %f1586, %f1554, %f1608;
	fma.rn.f32 	%f1610, %f1588, %f1556, %f1609;
	fma.rn.f32 	%f1611, %f1590, %f1558, %f1610;
	fma.rn.f32 	%f1612, %f1592, %f1560, %f1611;
	fma.rn.f32 	%f1613, %f1594, %f1562, %f1612;
	fma.rn.f32 	%f1614, %f1596, %f1564, %f1613;
	fma.rn.f32 	%f1615, %f1598, %f1566, %f1614;
	ld.shared.f32 	%f1616, [%r169+256];
	fma.rn.f32 	%f1617, %f1616, %f1489, %f1279;
	ld.shared.f32 	%f1618, [%r169+260];
	fma.rn.f32 	%f1619, %f1618, %f1492, %f1617;
	ld.shared.f32 	%f1620, [%r169+264];
	fma.rn.f32 	%f1621, %f1620, %f1495, %f1619;
	ld.shared.f32 	%f1622, [%r169+268];
	fma.rn.f32 	%f1623, %f1622, %f1498, %f1621;
	ld.shared.f32 	%f1624, [%r169+272];
	fma.rn.f32 	%f1625, %f1624, %f1501, %f1623;
	ld.shared.f32 	%f1626, [%r169+276];
	fma.rn.f32 	%f1627, %f1626, %f1504, %f1625;
	ld.shared.f32 	%f1628, [%r169+280];
	fma.rn.f32 	%f1629, %f1628, %f1507, %f1627;
	ld.shared.f32 	%f1630, [%r169+284];
	fma.rn.f32 	%f1631, %f1630, %f1510, %f1629;
	ld.shared.f32 	%f1632, [%r169+288];
	fma.rn.f32 	%f1633, %f1632, %f1513, %f1631;
	ld.shared.f32 	%f1634, [%r169+292];
	fma.rn.f32 	%f1635, %f1634, %f1516, %f1633;
	ld.shared.f32 	%f1636, [%r169+296];
	fma.rn.f32 	%f1637, %f1636, %f1519, %f1635;
	ld.shared.f32 	%f1638, [%r169+300];
	fma.rn.f32 	%f1639, %f1638, %f1522, %f1637;
	ld.shared.f32 	%f1640, [%r169+304];
	fma.rn.f32 	%f1641, %f1640, %f1525, %f1639;
	ld.shared.f32 	%f1642, [%r169+308];
	fma.rn.f32 	%f1643, %f1642, %f1528, %f1641;
	ld.shared.f32 	%f1644, [%r169+312];
	fma.rn.f32 	%f1645, %f1644, %f1531, %f1643;
	ld.shared.f32 	%f1646, [%r169+316];
	fma.rn.f32 	%f1647, %f1646, %f1534, %f1645;
	fma.rn.f32 	%f1648, %f1616, %f1536, %f1295;
	fma.rn.f32 	%f1649, %f1618, %f1538, %f1648;
	fma.rn.f32 	%f1650, %f1620, %f1540, %f1649;
	fma.rn.f32 	%f1651, %f1622, %f1542, %f1650;
	fma.rn.f32 	%f1652, %f1624, %f1544, %f1651;
	fma.rn.f32 	%f1653, %f1626, %f1546, %f1652;
	fma.rn.f32 	%f1654, %f1628, %f1548, %f1653;
	fma.rn.f32 	%f1655, %f1630, %f1550, %f1654;
	fma.rn.f32 	%f1656, %f1632, %f1552, %f1655;
	fma.rn.f32 	%f1657, %f1634, %f1554, %f1656;
	fma.rn.f32 	%f1658, %f1636, %f1556, %f1657;
	fma.rn.f32 	%f1659, %f1638, %f1558, %f1658;
	fma.rn.f32 	%f1660, %f1640, %f1560, %f1659;
	fma.rn.f32 	%f1661, %f1642, %f1562, %f1660;
	fma.rn.f32 	%f1662, %f1644, %f1564, %f1661;
	fma.rn.f32 	%f1663, %f1646, %f1566, %f1662;
	ld.shared.f32 	%f1664, [%r169+384];
	fma.rn.f32 	%f1665, %f1664, %f1489, %f1327;
	ld.shared.f32 	%f1666, [%r169+388];
	fma.rn.f32 	%f1667, %f1666, %f1492, %f1665;
	ld.shared.f32 	%f1668, [%r169+392];
	fma.rn.f32 	%f1669, %f1668, %f1495, %f1667;
	ld.shared.f32 	%f1670, [%r169+396];
	fma.rn.f32 	%f1671, %f1670, %f1498, %f1669;
	ld.shared.f32 	%f1672, [%r169+400];
	fma.rn.f32 	%f1673, %f1672, %f1501, %f1671;
	ld.shared.f32 	%f1674, [%r169+404];
	fma.rn.f32 	%f1675, %f1674, %f1504, %f1673;
	ld.shared.f32 	%f1676, [%r169+408];
	fma.rn.f32 	%f1677, %f1676, %f1507, %f1675;
	ld.shared.f32 	%f1678, [%r169+412];
	fma.rn.f32 	%f1679, %f1678, %f1510, %f1677;
	ld.shared.f32 	%f1680, [%r169+416];
	fma.rn.f32 	%f1681, %f1680, %f1513, %f1679;
	ld.shared.f32 	%f1682, [%r169+420];
	fma.rn.f32 	%f1683, %f1682, %f1516, %f1681;
	ld.shared.f32 	%f1684, [%r169+424];
	fma.rn.f32 	%f1685, %f1684, %f1519, %f1683;
	ld.shared.f32 	%f1686, [%r169+428];
	fma.rn.f32 	%f1687, %f1686, %f1522, %f1685;
	ld.shared.f32 	%f1688, [%r169+432];
	fma.rn.f32 	%f1689, %f1688, %f1525, %f1687;
	ld.shared.f32 	%f1690, [%r169+436];
	fma.rn.f32 	%f1691, %f1690, %f1528, %f1689;
	ld.shared.f32 	%f1692, [%r169+440];
	fma.rn.f32 	%f1693, %f1692, %f1531, %f1691;
	ld.shared.f32 	%f1694, [%r169+444];
	fma.rn.f32 	%f1695, %f1694, %f1534, %f1693;
	fma.rn.f32 	%f1696, %f1664, %f1536, %f1343;
	fma.rn.f32 	%f1697, %f1666, %f1538, %f1696;
	fma.rn.f32 	%f1698, %f1668, %f1540, %f1697;
	fma.rn.f32 	%f1699, %f1670, %f1542, %f1698;
	fma.rn.f32 	%f1700, %f1672, %f1544, %f1699;
	fma.rn.f32 	%f1701, %f1674, %f1546, %f1700;
	fma.rn.f32 	%f1702, %f1676, %f1548, %f1701;
	fma.rn.f32 	%f1703, %f1678, %f1550, %f1702;
	fma.rn.f32 	%f1704, %f1680, %f1552, %f1703;
	fma.rn.f32 	%f1705, %f1682, %f1554, %f1704;
	fma.rn.f32 	%f1706, %f1684, %f1556, %f1705;
	fma.rn.f32 	%f1707, %f1686, %f1558, %f1706;
	fma.rn.f32 	%f1708, %f1688, %f1560, %f1707;
	fma.rn.f32 	%f1709, %f1690, %f1562, %f1708;
	fma.rn.f32 	%f1710, %f1692, %f1564, %f1709;
	fma.rn.f32 	%f1711, %f1694, %f1566, %f1710;
	ld.shared.f32 	%f1712, [%r169+512];
	fma.rn.f32 	%f1713, %f1712, %f1489, %f1375;
	ld.shared.f32 	%f1714, [%r169+516];
	fma.rn.f32 	%f1715, %f1714, %f1492, %f1713;
	ld.shared.f32 	%f1716, [%r169+520];
	fma.rn.f32 	%f1717, %f1716, %f1495, %f1715;
	ld.shared.f32 	%f1718, [%r169+524];
	fma.rn.f32 	%f1719, %f1718, %f1498, %f1717;
	ld.shared.f32 	%f1720, [%r169+528];
	fma.rn.f32 	%f1721, %f1720, %f1501, %f1719;
	ld.shared.f32 	%f1722, [%r169+532];
	fma.rn.f32 	%f1723, %f1722, %f1504, %f1721;
	ld.shared.f32 	%f1724, [%r169+536];
	fma.rn.f32 	%f1725, %f1724, %f1507, %f1723;
	ld.shared.f32 	%f1726, [%r169+540];
	fma.rn.f32 	%f1727, %f1726, %f1510, %f1725;
	ld.shared.f32 	%f1728, [%r169+544];
	fma.rn.f32 	%f1729, %f1728, %f1513, %f1727;
	ld.shared.f32 	%f1730, [%r169+548];
	fma.rn.f32 	%f1731, %f1730, %f1516, %f1729;
	ld.shared.f32 	%f1732, [%r169+552];
	fma.rn.f32 	%f1733, %f1732, %f1519, %f1731;
	ld.shared.f32 	%f1734, [%r169+556];
	fma.rn.f32 	%f1735, %f1734, %f1522, %f1733;
	ld.shared.f32 	%f1736, [%r169+560];
	fma.rn.f32 	%f1737, %f1736, %f1525, %f1735;
	ld.shared.f32 	%f1738, [%r169+564];
	fma.rn.f32 	%f1739, %f1738, %f1528, %f1737;
	ld.shared.f32 	%f1740, [%r169+568];
	fma.rn.f32 	%f1741, %f1740, %f1531, %f1739;
	ld.shared.f32 	%f1742, [%r169+572];
	fma.rn.f32 	%f1743, %f1742, %f1534, %f1741;
	fma.rn.f32 	%f1744, %f1712, %f1536, %f1391;
	fma.rn.f32 	%f1745, %f1714, %f1538, %f1744;
	fma.rn.f32 	%f1746, %f1716, %f1540, %f1745;
	fma.rn.f32 	%f1747, %f1718, %f1542, %f1746;
	fma.rn.f32 	%f1748, %f1720, %f1544, %f1747;
	fma.rn.f32 	%f1749, %f1722, %f1546, %f1748;
	fma.rn.f32 	%f1750, %f1724, %f1548, %f1749;
	fma.rn.f32 	%f1751, %f1726, %f1550, %f1750;
	fma.rn.f32 	%f1752, %f1728, %f1552, %f1751;
	fma.rn.f32 	%f1753, %f1730, %f1554, %f1752;
	fma.rn.f32 	%f1754, %f1732, %f1556, %f1753;
	fma.rn.f32 	%f1755, %f1734, %f1558, %f1754;
	fma.rn.f32 	%f1756, %f1736, %f1560, %f1755;
	fma.rn.f32 	%f1757, %f1738, %f1562, %f1756;
	fma.rn.f32 	%f1758, %f1740, %f1564, %f1757;
	fma.rn.f32 	%f1759, %f1742, %f1566, %f1758;
	ld.shared.f32 	%f1760, [%r169+640];
	fma.rn.f32 	%f1761, %f1760, %f1489, %f1423;
	ld.shared.f32 	%f1762, [%r169+644];
	fma.rn.f32 	%f1763, %f1762, %f1492, %f1761;
	ld.shared.f32 	%f1764, [%r169+648];
	fma.rn.f32 	%f1765, %f1764, %f1495, %f1763;
	ld.shared.f32 	%f1766, [%r169+652];
	fma.rn.f32 	%f1767, %f1766, %f1498, %f1765;
	ld.shared.f32 	%f1768, [%r169+656];
	fma.rn.f32 	%f1769, %f1768, %f1501, %f1767;
	ld.shared.f32 	%f1770, [%r169+660];
	fma.rn.f32 	%f1771, %f1770, %f1504, %f1769;
	ld.shared.f32 	%f1772, [%r169+664];
	fma.rn.f32 	%f1773, %f1772, %f1507, %f1771;
	ld.shared.f32 	%f1774, [%r169+668];
	fma.rn.f32 	%f1775, %f1774, %f1510, %f1773;
	ld.shared.f32 	%f1776, [%r169+672];
	fma.rn.f32 	%f1777, %f1776, %f1513, %f1775;
	ld.shared.f32 	%f1778, [%r169+676];
	fma.rn.f32 	%f1779, %f1778, %f1516, %f1777;
	ld.shared.f32 	%f1780, [%r169+680];
	fma.rn.f32 	%f1781, %f1780, %f1519, %f1779;
	ld.shared.f32 	%f1782, [%r169+684];
	fma.rn.f32 	%f1783, %f1782, %f1522, %f1781;
	ld.shared.f32 	%f1784, [%r169+688];
	fma.rn.f32 	%f1785, %f1784, %f1525, %f1783;
	ld.shared.f32 	%f1786, [%r169+692];
	fma.rn.f32 	%f1787, %f1786, %f1528, %f1785;
	ld.shared.f32 	%f1788, [%r169+696];
	fma.rn.f32 	%f1789, %f1788, %f1531, %f1787;
	ld.shared.f32 	%f1790, [%r169+700];
	fma.rn.f32 	%f1791, %f1790, %f1534, %f1789;
	fma.rn.f32 	%f1792, %f1760, %f1536, %f1439;
	fma.rn.f32 	%f1793, %f1762, %f1538, %f1792;
	fma.rn.f32 	%f1794, %f1764, %f1540, %f1793;
	fma.rn.f32 	%f1795, %f1766, %f1542, %f1794;
	fma.rn.f32 	%f1796, %f1768, %f1544, %f1795;
	fma.rn.f32 	%f1797, %f1770, %f1546, %f1796;
	fma.rn.f32 	%f1798, %f1772, %f1548, %f1797;
	fma.rn.f32 	%f1799, %f1774, %f1550, %f1798;
	fma.rn.f32 	%f1800, %f1776, %f1552, %f1799;
	fma.rn.f32 	%f1801, %f1778, %f1554, %f1800;
	fma.rn.f32 	%f1802, %f1780, %f1556, %f1801;
	fma.rn.f32 	%f1803, %f1782, %f1558, %f1802;
	fma.rn.f32 	%f1804, %f1784, %f1560, %f1803;
	fma.rn.f32 	%f1805, %f1786, %f1562, %f1804;
	fma.rn.f32 	%f1806, %f1788, %f1564, %f1805;
	fma.rn.f32 	%f1807, %f1790, %f1566, %f1806;
	ld.shared.f32 	%f1808, [%r169+768];
	fma.rn.f32 	%f1809, %f1808, %f1489, %f1471;
	ld.shared.f32 	%f1810, [%r169+772];
	fma.rn.f32 	%f1811, %f1810, %f1492, %f1809;
	ld.shared.f32 	%f1812, [%r169+776];
	fma.rn.f32 	%f1813, %f1812, %f1495, %f1811;
	ld.shared.f32 	%f1814, [%r169+780];
	fma.rn.f32 	%f1815, %f1814, %f1498, %f1813;
	ld.shared.f32 	%f1816, [%r169+784];
	fma.rn.f32 	%f1817, %f1816, %f1501, %f1815;
	ld.shared.f32 	%f1818, [%r169+788];
	fma.rn.f32 	%f1819, %f1818, %f1504, %f1817;
	ld.shared.f32 	%f1820, [%r169+792];
	fma.rn.f32 	%f1821, %f1820, %f1507, %f1819;
	ld.shared.f32 	%f1822, [%r169+796];
	fma.rn.f32 	%f1823, %f1822, %f1510, %f1821;
	ld.shared.f32 	%f1824, [%r169+800];
	fma.rn.f32 	%f1825, %f1824, %f1513, %f1823;
	ld.shared.f32 	%f1826, [%r169+804];
	fma.rn.f32 	%f1827, %f1826, %f1516, %f1825;
	ld.shared.f32 	%f1828, [%r169+808];
	fma.rn.f32 	%f1829, %f1828, %f1519, %f1827;
	ld.shared.f32 	%f1830, [%r169+812];
	fma.rn.f32 	%f1831, %f1830, %f1522, %f1829;
	ld.shared.f32 	%f1832, [%r169+816];
	fma.rn.f32 	%f1833, %f1832, %f1525, %f1831;
	ld.shared.f32 	%f1834, [%r169+820];
	fma.rn.f32 	%f1835, %f1834, %f1528, %f1833;
	ld.shared.f32 	%f1836, [%r169+824];
	fma.rn.f32 	%f1837, %f1836, %f1531, %f1835;
	ld.shared.f32 	%f1838, [%r169+828];
	fma.rn.f32 	%f1839, %f1838, %f1534, %f1837;
	fma.rn.f32 	%f1840, %f1808, %f1536, %f1487;
	fma.rn.f32 	%f1841, %f1810, %f1538, %f1840;
	fma.rn.f32 	%f1842, %f1812, %f1540, %f1841;
	fma.rn.f32 	%f1843, %f1814, %f1542, %f1842;
	fma.rn.f32 	%f1844, %f1816, %f1544, %f1843;
	fma.rn.f32 	%f1845, %f1818, %f1546, %f1844;
	fma.rn.f32 	%f1846, %f1820, %f1548, %f1845;
	fma.rn.f32 	%f1847, %f1822, %f1550, %f1846;
	fma.rn.f32 	%f1848, %f1824, %f1552, %f1847;
	fma.rn.f32 	%f1849, %f1826, %f1554, %f1848;
	fma.rn.f32 	%f1850, %f1828, %f1556, %f1849;
	fma.rn.f32 	%f1851, %f1830, %f1558, %f1850;
	fma.rn.f32 	%f1852, %f1832, %f1560, %f1851;
	fma.rn.f32 	%f1853, %f1834, %f1562, %f1852;
	fma.rn.f32 	%f1854, %f1836, %f1564, %f1853;
	fma.rn.f32 	%f1855, %f1838, %f1566, %f1854;
	ld.shared.f32 	%f1856, [%r169+64];
	ld.shared.f32 	%f1857, [%r172+2048];
	fma.rn.f32 	%f1858, %f1856, %f1857, %f1535;
	ld.shared.f32 	%f1859, [%r169+68];
	ld.shared.f32 	%f1860, [%r172+2176];
	fma.rn.f32 	%f1861, %f1859, %f1860, %f1858;
	ld.shared.f32 	%f1862, [%r169+72];
	ld.shared.f32 	%f1863, [%r172+2304];
	fma.rn.f32 	%f1864, %f1862, %f1863, %f1861;
	ld.shared.f32 	%f1865, [%r169+76];
	ld.shared.f32 	%f1866, [%r172+2432];
	fma.rn.f32 	%f1867, %f1865, %f1866, %f1864;
	ld.shared.f32 	%f1868, [%r169+80];
	ld.shared.f32 	%f1869, [%r172+2560];
	fma.rn.f32 	%f1870, %f1868, %f1869, %f1867;
	ld.shared.f32 	%f1871, [%r169+84];
	ld.shared.f32 	%f1872, [%r172+2688];
	fma.rn.f32 	%f1873, %f1871, %f1872, %f1870;
	ld.shared.f32 	%f1874, [%r169+88];
	ld.shared.f32 	%f1875, [%r172+2816];
	fma.rn.f32 	%f1876, %f1874, %f1875, %f1873;
	ld.shared.f32 	%f1877, [%r169+92];
	ld.shared.f32 	%f1878, [%r172+2944];
	fma.rn.f32 	%f1879, %f1877, %f1878, %f1876;
	ld.shared.f32 	%f1880, [%r169+96];
	ld.shared.f32 	%f1881, [%r172+3072];
	fma.rn.f32 	%f1882, %f1880, %f1881, %f1879;
	ld.shared.f32 	%f1883, [%r169+100];
	ld.shared.f32 	%f1884, [%r172+3200];
	fma.rn.f32 	%f1885, %f1883, %f1884, %f1882;
	ld.shared.f32 	%f1886, [%r169+104];
	ld.shared.f32 	%f1887, [%r172+3328];
	fma.rn.f32 	%f1888, %f1886, %f1887, %f1885;
	ld.shared.f32 	%f1889, [%r169+108];
	ld.shared.f32 	%f1890, [%r172+3456];
	fma.rn.f32 	%f1891, %f1889, %f1890, %f1888;
	ld.shared.f32 	%f1892, [%r169+112];
	ld.shared.f32 	%f1893, [%r172+3584];
	fma.rn.f32 	%f1894, %f1892, %f1893, %f1891;
	ld.shared.f32 	%f1895, [%r169+116];
	ld.shared.f32 	%f1896, [%r172+3712];
	fma.rn.f32 	%f1897, %f1895, %f1896, %f1894;
	ld.shared.f32 	%f1898, [%r169+120];
	ld.shared.f32 	%f1899, [%r172+3840];
	fma.rn.f32 	%f1900, %f1898, %f1899, %f1897;
	ld.shared.f32 	%f1901, [%r169+124];
	ld.shared.f32 	%f1902, [%r172+3968];
	fma.rn.f32 	%f1903, %f1901, %f1902, %f1900;
	ld.shared.f32 	%f1904, [%r172+2052];
	fma.rn.f32 	%f1905, %f1856, %f1904, %f1567;
	ld.shared.f32 	%f1906, [%r172+2180];
	fma.rn.f32 	%f1907, %f1859, %f1906, %f1905;
	ld.shared.f32 	%f1908, [%r172+2308];
	fma.rn.f32 	%f1909, %f1862, %f1908, %f1907;
	ld.shared.f32 	%f1910, [%r172+2436];
	fma.rn.f32 	%f1911, %f1865, %f1910, %f1909;
	ld.shared.f32 	%f1912, [%r172+2564];
	fma.rn.f32 	%f1913, %f1868, %f1912, %f1911;
	ld.shared.f32 	%f1914, [%r172+2692];
	fma.rn.f32 	%f1915, %f1871, %f1914, %f1913;
	ld.shared.f32 	%f1916, [%r172+2820];
	fma.rn.f32 	%f1917, %f1874, %f1916, %f1915;
	ld.shared.f32 	%f1918, [%r172+2948];
	fma.rn.f32 	%f1919, %f1877, %f1918, %f1917;
	ld.shared.f32 	%f1920, [%r172+3076];
	fma.rn.f32 	%f1921, %f1880, %f1920, %f1919;
	ld.shared.f32 	%f1922, [%r172+3204];
	fma.rn.f32 	%f1923, %f1883, %f1922, %f1921;
	ld.shared.f32 	%f1924, [%r172+3332];
	fma.rn.f32 	%f1925, %f1886, %f1924, %f1923;
	ld.shared.f32 	%f1926, [%r172+3460];
	fma.rn.f32 	%f1927, %f1889, %f1926, %f1925;
	ld.shared.f32 	%f1928, [%r172+3588];
	fma.rn.f32 	%f1929, %f1892, %f1928, %f1927;
	ld.shared.f32 	%f1930, [%r172+3716];
	fma.rn.f32 	%f1931, %f1895, %f1930, %f1929;
	ld.shared.f32 	%f1932, [%r172+3844];
	fma.rn.f32 	%f1933, %f1898, %f1932, %f1931;
	ld.shared.f32 	%f1934, [%r172+3972];
	fma.rn.f32 	%f1935, %f1901, %f1934, %f1933;
	ld.shared.f32 	%f1936, [%r169+192];
	fma.rn.f32 	%f1937, %f1936, %f1857, %f1599;
	ld.shared.f32 	%f1938, [%r169+196];
	fma.rn.f32 	%f1939, %f1938, %f1860, %f1937;
	ld.shared.f32 	%f1940, [%r169+200];
	fma.rn.f32 	%f1941, %f1940, %f1863, %f1939;
	ld.shared.f32 	%f1942, [%r169+204];
	fma.rn.f32 	%f1943, %f1942, %f1866, %f1941;
	ld.shared.f32 	%f1944, [%r169+208];
	fma.rn.f32 	%f1945, %f1944, %f1869, %f1943;
	ld.shared.f32 	%f1946, [%r169+212];
	fma.rn.f32 	%f1947, %f1946, %f1872, %f1945;
	ld.shared.f32 	%f1948, [%r169+216];
	fma.rn.f32 	%f1949, %f1948, %f1875, %f1947;
	ld.shared.f32 	%f1950, [%r169+220];
	fma.rn.f32 	%f1951, %f1950, %f1878, %f1949;
	ld.shared.f32 	%f1952, [%r169+224];
	fma.rn.f32 	%f1953, %f1952, %f1881, %f1951;
	ld.shared.f32 	%f1954, [%r169+228];
	fma.rn.f32 	%f1955, %f1954, %f1884, %f1953;
	ld.shared.f32 	%f1956, [%r169+232];
	fma.rn.f32 	%f1957, %f1956, %f1887, %f1955;
	ld.shared.f32 	%f1958, [%r169+236];
	fma.rn.f32 	%f1959, %f1958, %f1890, %f1957;
	ld.shared.f32 	%f1960, [%r169+240];
	fma.rn.f32 	%f1961, %f1960, %f1893, %f1959;
	ld.shared.f32 	%f1962, [%r169+244];
	fma.rn.f32 	%f1963, %f1962, %f1896, %f1961;
	ld.shared.f32 	%f1964, [%r169+248];
	fma.rn.f32 	%f1965, %f1964, %f1899, %f1963;
	ld.shared.f32 	%f1966, [%r169+252];
	fma.rn.f32 	%f1967, %f1966, %f1902, %f1965;
	fma.rn.f32 	%f1968, %f1936, %f1904, %f1615;
	fma.rn.f32 	%f1969, %f1938, %f1906, %f1968;
	fma.rn.f32 	%f1970, %f1940, %f1908, %f1969;
	fma.rn.f32 	%f1971, %f1942, %f1910, %f1970;
	fma.rn.f32 	%f1972, %f1944, %f1912, %f1971;
	fma.rn.f32 	%f1973, %f1946, %f1914, %f1972;
	fma.rn.f32 	%f1974, %f1948, %f1916, %f1973;
	fma.rn.f32 	%f1975, %f1950, %f1918, %f1974;
	fma.rn.f32 	%f1976, %f1952, %f1920, %f1975;
	fma.rn.f32 	%f1977, %f1954, %f1922, %f1976;
	fma.rn.f32 	%f1978, %f1956, %f1924, %f1977;
	fma.rn.f32 	%f1979, %f1958, %f1926, %f1978;
	fma.rn.f32 	%f1980, %f1960, %f1928, %f1979;
	fma.rn.f32 	%f1981, %f1962, %f1930, %f1980;
	fma.rn.f32 	%f1982, %f1964, %f1932, %f1981;
	fma.rn.f32 	%f1983, %f1966, %f1934, %f1982;
	ld.shared.f32 	%f1984, [%r169+320];
	fma.rn.f32 	%f1985, %f1984, %f1857, %f1647;
	ld.shared.f32 	%f1986, [%r169+324];
	fma.rn.f32 	%f1987, %f1986, %f1860, %f1985;
	ld.shared.f32 	%f1988, [%r169+328];
	fma.rn.f32 	%f1989, %f1988, %f1863, %f1987;
	ld.shared.f32 	%f1990, [%r169+332];
	fma.rn.f32 	%f1991, %f1990, %f1866, %f1989;
	ld.shared.f32 	%f1992, [%r169+336];
	fma.rn.f32 	%f1993, %f1992, %f1869, %f1991;
	ld.shared.f32 	%f1994, [%r169+340];
	fma.rn.f32 	%f1995, %f1994, %f1872, %f1993;
	ld.shared.f32 	%f1996, [%r169+344];
	fma.rn.f32 	%f1997, %f1996, %f1875, %f1995;
	ld.shared.f32 	%f1998, [%r169+348];
	fma.rn.f32 	%f1999, %f1998, %f1878, %f1997;
	ld.shared.f32 	%f2000, [%r169+352];
	fma.rn.f32 	%f2001, %f2000, %f1881, %f1999;
	ld.shared.f32 	%f2002, [%r169+356];
	fma.rn.f32 	%f2003, %f2002, %f1884, %f2001;
	ld.shared.f32 	%f2004, [%r169+360];
	fma.rn.f32 	%f2005, %f2004, %f1887, %f2003;
	ld.shared.f32 	%f2006, [%r169+364];
	fma.rn.f32 	%f2007, %f2006, %f1890, %f2005;
	ld.shared.f32 	%f2008, [%r169+368];
	fma.rn.f32 	%f2009, %f2008, %f1893, %f2007;
	ld.shared.f32 	%f2010, [%r169+372];
	fma.rn.f32 	%f2011, %f2010, %f1896, %f2009;
	ld.shared.f32 	%f2012, [%r169+376];
	fma.rn.f32 	%f2013, %f2012, %f1899, %f2011;
	ld.shared.f32 	%f2014, [%r169+380];
	fma.rn.f32 	%f2015, %f2014, %f1902, %f2013;
	fma.rn.f32 	%f2016, %f1984, %f1904, %f1663;
	fma.rn.f32 	%f2017, %f1986, %f1906, %f2016;
	fma.rn.f32 	%f2018, %f1988, %f1908, %f2017;
	fma.rn.f32 	%f2019, %f1990, %f1910, %f2018;
	fma.rn.f32 	%f2020, %f1992, %f1912, %f2019;
	fma.rn.f32 	%f2021, %f1994, %f1914, %f2020;
	fma.rn.f32 	%f2022, %f1996, %f1916, %f2021;
	fma.rn.f32 	%f2023, %f1998, %f1918, %f2022;
	fma.rn.f32 	%f2024, %f2000, %f1920, %f2023;
	fma.rn.f32 	%f2025, %f2002, %f1922, %f2024;
	fma.rn.f32 	%f2026, %f2004, %f1924, %f2025;
	fma.rn.f32 	%f2027, %f2006, %f1926, %f2026;
	fma.rn.f32 	%f2028, %f2008, %f1928, %f2027;
	fma.rn.f32 	%f2029, %f2010, %f1930, %f2028;
	fma.rn.f32 	%f2030, %f2012, %f1932, %f2029;
	fma.rn.f32 	%f2031, %f2014, %f1934, %f2030;
	ld.shared.f32 	%f2032, [%r169+448];
	fma.rn.f32 	%f2033, %f2032, %f1857, %f1695;
	ld.shared.f32 	%f2034, [%r169+452];
	fma.rn.f32 	%f2035, %f2034, %f1860, %f2033;
	ld.shared.f32 	%f2036, [%r169+456];
	fma.rn.f32 	%f2037, %f2036, %f1863, %f2035;
	ld.shared.f32 	%f2038, [%r169+460];
	fma.rn.f32 	%f2039, %f2038, %f1866, %f2037;
	ld.shared.f32 	%f2040, [%r169+464];
	fma.rn.f32 	%f2041, %f2040, %f1869, %f2039;
	ld.shared.f32 	%f2042, [%r169+468];
	fma.rn.f32 	%f2043, %f2042, %f1872, %f2041;
	ld.shared.f32 	%f2044, [%r169+472];
	fma.rn.f32 	%f2045, %f2044, %f1875, %f2043;
	ld.shared.f32 	%f2046, [%r169+476];
	fma.rn.f32 	%f2047, %f2046, %f1878, %f2045;
	ld.shared.f32 	%f2048, [%r169+480];
	fma.rn.f32 	%f2049, %f2048, %f1881, %f2047;
	ld.shared.f32 	%f2050, [%r169+484];
	fma.rn.f32 	%f2051, %f2050, %f1884, %f2049;
	ld.shared.f32 	%f2052, [%r169+488];
	fma.rn.f32 	%f2053, %f2052, %f1887, %f2051;
	ld.shared.f32 	%f2054, [%r169+492];
	fma.rn.f32 	%f2055, %f2054, %f1890, %f2053;
	ld.shared.f32 	%f2056, [%r169+496];
	fma.rn.f32 	%f2057, %f2056, %f1893, %f2055;
	ld.shared.f32 	%f2058, [%r169+500];
	fma.rn.f32 	%f2059, %f2058, %f1896, %f2057;
	ld.shared.f32 	%f2060, [%r169+504];
	fma.rn.f32 	%f2061, %f2060, %f1899, %f2059;
	ld.shared.f32 	%f2062, [%r169+508];
	fma.rn.f32 	%f2063, %f2062, %f1902, %f2061;
	fma.rn.f32 	%f2064, %f2032, %f1904, %f1711;
	fma.rn.f32 	%f2065, %f2034, %f1906, %f2064;
	fma.rn.f32 	%f2066, %f2036, %f1908, %f2065;
	fma.rn.f32 	%f2067, %f2038, %f1910, %f2066;
	fma.rn.f32 	%f2068, %f2040, %f1912, %f2067;
	fma.rn.f32 	%f2069, %f2042, %f1914, %f2068;
	fma.rn.f32 	%f2070, %f2044, %f1916, %f2069;
	fma.rn.f32 	%f2071, %f2046, %f1918, %f2070;
	fma.rn.f32 	%f2072, %f2048, %f1920, %f2071;
	fma.rn.f32 	%f2073, %f2050, %f1922, %f2072;
	fma.rn.f32 	%f2074, %f2052, %f1924, %f2073;
	fma.rn.f32 	%f2075, %f2054, %f1926, %f2074;
	fma.rn.f32 	%f2076, %f2056, %f1928, %f2075;
	fma.rn.f32 	%f2077, %f2058, %f1930, %f2076;
	fma.rn.f32 	%f2078, %f2060, %f1932, %f2077;
	fma.rn.f32 	%f2079, %f2062, %f1934, %f2078;
	ld.shared.f32 	%f2080, [%r169+576];
	fma.rn.f32 	%f2081, %f2080, %f1857, %f1743;
	ld.shared.f32 	%f2082, [%r169+580];
	fma.rn.f32 	%f2083, %f2082, %f1860, %f2081;
	ld.shared.f32 	%f2084, [%r169+584];
	fma.rn.f32 	%f2085, %f2084, %f1863, %f2083;
	ld.shared.f32 	%f2086, [%r169+588];
	fma.rn.f32 	%f2087, %f2086, %f1866, %f2085;
	ld.shared.f32 	%f2088, [%r169+592];
	fma.rn.f32 	%f2089, %f2088, %f1869, %f2087;
	ld.shared.f32 	%f2090, [%r169+596];
	fma.rn.f32 	%f2091, %f2090, %f1872, %f2089;
	ld.shared.f32 	%f2092, [%r169+600];
	fma.rn.f32 	%f2093, %f2092, %f1875, %f2091;
	ld.shared.f32 	%f2094, [%r169+604];
	fma.rn.f32 	%f2095, %f2094, %f1878, %f2093;
	ld.shared.f32 	%f2096, [%r169+608];
	fma.rn.f32 	%f2097, %f2096, %f1881, %f2095;
	ld.shared.f32 	%f2098, [%r169+612];
	fma.rn.f32 	%f2099, %f2098, %f1884, %f2097;
	ld.shared.f32 	%f2100, [%r169+616];
	fma.rn.f32 	%f2101, %f2100, %f1887, %f2099;
	ld.shared.f32 	%f2102, [%r169+620];
	fma.rn.f32 	%f2103, %f2102, %f1890, %f2101;
	ld.shared.f32 	%f2104, [%r169+624];
	fma.rn.f32 	%f2105, %f2104, %f1893, %f2103;
	ld.shared.f32 	%f2106, [%r169+628];
	fma.rn.f32 	%f2107, %f2106, %f1896, %f2105;
	ld.shared.f32 	%f2108, [%r169+632];
	fma.rn.f32 	%f2109, %f2108, %f1899, %f2107;
	ld.shared.f32 	%f2110, [%r169+636];
	fma.rn.f32 	%f2111, %f2110, %f1902, %f2109;
	fma.rn.f32 	%f2112, %f2080, %f1904, %f1759;
	fma.rn.f32 	%f2113, %f2082, %f1906, %f2112;
	fma.rn.f32 	%f2114, %f2084, %f1908, %f2113;
	fma.rn.f32 	%f2115, %f2086, %f1910, %f2114;
	fma.rn.f32 	%f2116, %f2088, %f1912, %f2115;
	fma.rn.f32 	%f2117, %f2090, %f1914, %f2116;
	fma.rn.f32 	%f2118, %f2092, %f1916, %f2117;
	fma.rn.f32 	%f2119, %f2094, %f1918, %f2118;
	fma.rn.f32 	%f2120, %f2096, %f1920, %f2119;
	fma.rn.f32 	%f2121, %f2098, %f1922, %f2120;
	fma.rn.f32 	%f2122, %f2100, %f1924, %f2121;
	fma.rn.f32 	%f2123, %f2102, %f1926, %f2122;
	fma.rn.f32 	%f2124, %f2104, %f1928, %f2123;
	fma.rn.f32 	%f2125, %f2106, %f1930, %f2124;
	fma.rn.f32 	%f2126, %f2108, %f1932, %f2125;
	fma.rn.f32 	%f2127, %f2110, %f1934, %f2126;
	ld.shared.f32 	%f2128, [%r169+704];
	fma.rn.f32 	%f2129, %f2128, %f1857, %f1791;
	ld.shared.f32 	%f2130, [%r169+708];
	fma.rn.f32 	%f2131, %f2130, %f1860, %f2129;
	ld.shared.f32 	%f2132, [%r169+712];
	fma.rn.f32 	%f2133, %f2132, %f1863, %f2131;
	ld.shared.f32 	%f2134, [%r169+716];
	fma.rn.f32 	%f2135, %f2134, %f1866, %f2133;
	ld.shared.f32 	%f2136, [%r169+720];
	fma.rn.f32 	%f2137, %f2136, %f1869, %f2135;
	ld.shared.f32 	%f2138, [%r169+724];
	fma.rn.f32 	%f2139, %f2138, %f1872, %f2137;
	ld.shared.f32 	%f2140, [%r169+728];
	fma.rn.f32 	%f2141, %f2140, %f1875, %f2139;
	ld.shared.f32 	%f2142, [%r169+732];
	fma.rn.f32 	%f2143, %f2142, %f1878, %f2141;
	ld.shared.f32 	%f2144, [%r169+736];
	fma.rn.f32 	%f2145, %f2144, %f1881, %f2143;
	ld.shared.f32 	%f2146, [%r169+740];
	fma.rn.f32 	%f2147, %f2146, %f1884, %f2145;
	ld.shared.f32 	%f2148, [%r169+744];
	fma.rn.f32 	%f2149, %f2148, %f1887, %f2147;
	ld.shared.f32 	%f2150, [%r169+748];
	fma.rn.f32 	%f2151, %f2150, %f1890, %f2149;
	ld.shared.f32 	%f2152, [%r169+752];
	fma.rn.f32 	%f2153, %f2152, %f1893, %f2151;
	ld.shared.f32 	%f2154, [%r169+756];
	fma.rn.f32 	%f2155, %f2154, %f1896, %f2153;
	ld.shared.f32 	%f2156, [%r169+760];
	fma.rn.f32 	%f2157, %f2156, %f1899, %f2155;
	ld.shared.f32 	%f2158, [%r169+764];
	fma.rn.f32 	%f2159, %f2158, %f1902, %f2157;
	fma.rn.f32 	%f2160, %f2128, %f1904, %f1807;
	fma.rn.f32 	%f2161, %f2130, %f1906, %f2160;
	fma.rn.f32 	%f2162, %f2132, %f1908, %f2161;
	fma.rn.f32 	%f2163, %f2134, %f1910, %f2162;
	fma.rn.f32 	%f2164, %f2136, %f1912, %f2163;
	fma.rn.f32 	%f2165, %f2138, %f1914, %f2164;
	fma.rn.f32 	%f2166, %f2140, %f1916, %f2165;
	fma.rn.f32 	%f2167, %f2142, %f1918, %f2166;
	fma.rn.f32 	%f2168, %f2144, %f1920, %f2167;
	fma.rn.f32 	%f2169, %f2146, %f1922, %f2168;
	fma.rn.f32 	%f2170, %f2148, %f1924, %f2169;
	fma.rn.f32 	%f2171, %f2150, %f1926, %f2170;
	fma.rn.f32 	%f2172, %f2152, %f1928, %f2171;
	fma.rn.f32 	%f2173, %f2154, %f1930, %f2172;
	fma.rn.f32 	%f2174, %f2156, %f1932, %f2173;
	fma.rn.f32 	%f2175, %f2158, %f1934, %f2174;
	ld.shared.f32 	%f2176, [%r169+832];
	fma.rn.f32 	%f2177, %f2176, %f1857, %f1839;
	ld.shared.f32 	%f2178, [%r169+836];
	fma.rn.f32 	%f2179, %f2178, %f1860, %f2177;
	ld.shared.f32 	%f2180, [%r169+840];
	fma.rn.f32 	%f2181, %f2180, %f1863, %f2179;
	ld.shared.f32 	%f2182, [%r169+844];
	fma.rn.f32 	%f2183, %f2182, %f1866, %f2181;
	ld.shared.f32 	%f2184, [%r169+848];
	fma.rn.f32 	%f2185, %f2184, %f1869, %f2183;
	ld.shared.f32 	%f2186, [%r169+852];
	fma.rn.f32 	%f2187, %f2186, %f1872, %f2185;
	ld.shared.f32 	%f2188, [%r169+856];
	fma.rn.f32 	%f2189, %f2188, %f1875, %f2187;
	ld.shared.f32 	%f2190, [%r169+860];
	fma.rn.f32 	%f2191, %f2190, %f1878, %f2189;
	ld.shared.f32 	%f2192, [%r169+864];
	fma.rn.f32 	%f2193, %f2192, %f1881, %f2191;
	ld.shared.f32 	%f2194, [%r169+868];
	fma.rn.f32 	%f2195, %f2194, %f1884, %f2193;
	ld.shared.f32 	%f2196, [%r169+872];
	fma.rn.f32 	%f2197, %f2196, %f1887, %f2195;
	ld.shared.f32 	%f2198, [%r169+876];
	fma.rn.f32 	%f2199, %f2198, %f1890, %f2197;
	ld.shared.f32 	%f2200, [%r169+880];
	fma.rn.f32 	%f2201, %f2200, %f1893, %f2199;
	ld.shared.f32 	%f2202, [%r169+884];
	fma.rn.f32 	%f2203, %f2202, %f1896, %f2201;
	ld.shared.f32 	%f2204, [%r169+888];
	fma.rn.f32 	%f2205, %f2204, %f1899, %f2203;
	ld.shared.f32 	%f2206, [%r169+892];
	fma.rn.f32 	%f2207, %f2206, %f1902, %f2205;
	fma.rn.f32 	%f2208, %f2176, %f1904, %f1855;
	fma.rn.f32 	%f2209, %f2178, %f1906, %f2208;
	fma.rn.f32 	%f2210, %f2180, %f1908, %f2209;
	fma.rn.f32 	%f2211, %f2182, %f1910, %f2210;
	fma.rn.f32 	%f2212, %f2184, %f1912, %f2211;
	fma.rn.f32 	%f2213, %f2186, %f1914, %f2212;
	fma.rn.f32 	%f2214, %f2188, %f1916, %f2213;
	fma.rn.f32 	%f2215, %f2190, %f1918, %f2214;
	fma.rn.f32 	%f2216, %f2192, %f1920, %f2215;
	fma.rn.f32 	%f2217, %f2194, %f1922, %f2216;
	fma.rn.f32 	%f2218, %f2196, %f1924, %f2217;
	fma.rn.f32 	%f2219, %f2198, %f1926, %f2218;
	fma.rn.f32 	%f2220, %f2200, %f1928, %f2219;
	fma.rn.f32 	%f2221, %f2202, %f1930, %f2220;
	fma.rn.f32 	%f2222, %f2204, %f1932, %f2221;
	fma.rn.f32 	%f2223, %f2206, %f1934, %f2222;
	mov.u32 	%r173, %ctaid.x;
	shl.b32 	%r174, %r173, 5;
	mad.lo.s32 	%r175, %r5, 14336, %r174;
	or.b32  	%r176, %r175, %r2;
	mul.wide.u32 	%rd148, %r176, 4;
	add.s64 	%rd149, %rd147, %rd148;
	st.global.f32 	[%rd149], %f1903;
	st.global.f32 	[%rd149+4], %f1935;
	st.global.f32 	[%rd149+8192], %f1967;
	st.global.f32 	[%rd149+8196], %f1983;
	st.global.f32 	[%rd149+16384], %f2015;
	st.global.f32 	[%rd149+16388], %f2031;
	st.global.f32 	[%rd149+24576], %f2063;
	st.global.f32 	[%rd149+24580], %f2079;
	st.global.f32 	[%rd149+32768], %f2111;
	st.global.f32 	[%rd149+32772], %f2127;
	st.global.f32 	[%rd149+40960], %f2159;
	st.global.f32 	[%rd149+40964], %f2175;
	st.global.f32 	[%rd149+49152], %f2207;
	st.global.f32 	[%rd149+49156], %f2223;
	ret;

}


// ===== COMPILED SASS (sm_100) =====

	.target	sm_100

	.elftype	@"ET_EXEC"


//--------------------- .note.nv.tkinfo           --------------------------
	.section	.note.nv.tkinfo,"",@"SHT_NOTE"
	.sectionflags	@"SHF_NOTE_NV_TKINFO"
	.tkinfo
        /*0018*/ 	.word	0x00000002
        /*0030*/ 	.string	""
        /*0030*/ 	.string	"ptxas"
        /*0030*/ 	.string	"Cuda compilation tools, release 13.0, V13.0.88"
        /*0030*/ 	.string	"Build cuda_13.0.r13.0/compiler.36424714_0"
        /*0030*/ 	.string	"-arch sm_100 -m 64 "



//--------------------- .note.nv.cuinfo           --------------------------
	.section	.note.nv.cuinfo,"",@"SHT_NOTE"
	.sectionflags	@"SHF_NOTE_NV_CUINFO"
        /*0018*/ 	.short	0x0002
        /*001a*/ 	.short	0x0064
        /*001c*/ 	.short	0x0082
	.zero		2


//--------------------- .nv.info                  --------------------------
	.section	.nv.info,"",@"SHT_CUDA_INFO"
	.align	4


	//----- nvinfo : EIATTR_REGCOUNT
	.align		4
        /*0000*/ 	.byte	0x04, 0x2f
        /*0002*/ 	.short	(.L_1 - .L_0)
	.align		4
.L_0:
        /*0004*/ 	.word	index@(main_kernel0)
        /*0008*/ 	.word	0x00000048


	//----- nvinfo : EIATTR_FRAME_SIZE
	.align		4
.L_1:
        /*000c*/ 	.byte	0x04, 0x11
        /*000e*/ 	.short	(.L_3 - .L_2)
	.align		4
.L_2:
        /*0010*/ 	.word	index@(main_kernel0)
        /*0014*/ 	.word	0x00000000


	//----- nvinfo : EIATTR_MIN_STACK_SIZE
	.align		4
.L_3:
        /*0018*/ 	.byte	0x04, 0x12
        /*001a*/ 	.short	(.L_5 - .L_4)
	.align		4
.L_4:
        /*001c*/ 	.word	index@(main_kernel0)
        /*0020*/ 	.word	0x00000000
.L_5:


//--------------------- .nv.compat                --------------------------
	.section	.nv.compat,"",@"SHT_CUDA_COMPAT_INFO"
	.align	4
        /*0000*/ 	.byte	0x02, 0x09, 0x00, 0x00, 0x02, 0x02, 0x01, 0x00, 0x02, 0x05, 0x05, 0x00, 0x03, 0x07, 0x01, 0x01
        /*0010*/ 	.byte	0x02, 0x03, 0x00, 0x00, 0x02, 0x06, 0x01, 0x00, 0x04, 0x0b, 0x08, 0x00, 0x09, 0x00, 0x00, 0x00
        /*0020*/ 	.byte	0x00, 0x00, 0x00, 0x00


//--------------------- .nv.info.main_kernel0     --------------------------
	.section	.nv.info.main_kernel0,"",@"SHT_CUDA_INFO"
	.sectionflags	@""
	.align	4


	//----- nvinfo : EIATTR_CUDA_API_VERSION
	.align		4
        /*0000*/ 	.byte	0x04, 0x37
        /*0002*/ 	.short	(.L_7 - .L_6)
.L_6:
        /*0004*/ 	.word	0x00000082


	//----- nvinfo : EIATTR_KPARAM_INFO
	.align		4
.L_7:
        /*0008*/ 	.byte	0x04, 0x17
        /*000a*/ 	.short	(.L_9 - .L_8)
.L_8:
        /*000c*/ 	.word	0x00000000
        /*0010*/ 	.short	0x0002
        /*0012*/ 	.short	0x0010
        /*0014*/ 	.byte	0x00, 0xf5, 0x21, 0x00


	//----- nvinfo : EIATTR_KPARAM_INFO
	.align		4
.L_9:
        /*0018*/ 	.byte	0x04, 0x17
        /*001a*/ 	.short	(.L_11 - .L_10)
.L_10:
        /*001c*/ 	.word	0x00000000
        /*0020*/ 	.short	0x0001
        /*0022*/ 	.short	0x0008
        /*0024*/ 	.byte	0x00, 0xf5, 0x21, 0x00


	//----- nvinfo : EIATTR_KPARAM_INFO
	.align		4
.L_11:
        /*0028*/ 	.byte	0x04, 0x17
        /*002a*/ 	.short	(.L_13 - .L_12)
.L_12:
        /*002c*/ 	.word	0x00000000
        /*0030*/ 	.short	0x0000
        /*0032*/ 	.short	0x0000
        /*0034*/ 	.byte	0x00, 0xf5, 0x21, 0x00


	//----- nvinfo : EIATTR_SPARSE_MMA_MASK
	.align		4
.L_13:
        /*0038*/ 	.byte	0x03, 0x50
        /*003a*/ 	.short	0x0000


	//----- nvinfo : EIATTR_MAXREG_COUNT
	.align		4
        /*003c*/ 	.byte	0x03, 0x1b
        /*003e*/ 	.short	0x00ff


	//----- nvinfo : EIATTR_NUM_BARRIERS
	.align		4
        /*0040*/ 	.byte	0x02, 0x4c
        /*0042*/ 	.byte	0x01
	.zero		1


	//----- nvinfo : EIATTR_MERCURY_ISA_VERSION
	.align		4
        /*0044*/ 	.byte	0x03, 0x5f
        /*0046*/ 	.short	0x0101


	//----- nvinfo : EIATTR_VRC_CTA_INIT_COUNT
	.align		4
        /*0048*/ 	.byte	0x02, 0x4a
	.zero		1
	.zero		1


	//----- nvinfo : EIATTR_EXIT_INSTR_OFFSETS
	.align		4
        /*004c*/ 	.byte	0x04, 0x1c
        /*004e*/ 	.short	(.L_15 - .L_14)


	//   ....[0]....
.L_14:
        /*0050*/ 	.word	0x00008a20


	//----- nvinfo : EIATTR_MAX_THREADS
	.align		4
.L_15:
        /*0054*/ 	.byte	0x04, 0x05
        /*0056*/ 	.short	(.L_17 - .L_16)
.L_16:
        /*0058*/ 	.word	0x00000070
        /*005c*/ 	.word	0x00000001
        /*0060*/ 	.word	0x00000001


	//----- nvinfo : EIATTR_CBANK_PARAM_SIZE
	.align		4
.L_17:
        /*0064*/ 	.byte	0x03, 0x19
        /*0066*/ 	.short	0x0018


	//----- nvinfo : EIATTR_PARAM_CBANK
	.align		4
        /*0068*/ 	.byte	0x04, 0x0a
        /*006a*/ 	.short	(.L_19 - .L_18)
	.align		4
.L_18:
        /*006c*/ 	.word	index@(.nv.constant0.main_kernel0)
        /*0070*/ 	.short	0x0380
        /*0072*/ 	.short	0x0018


	//----- nvinfo : EIATTR_SW_WAR
	.align		4
.L_19:
        /*0074*/ 	.byte	0x04, 0x36
        /*0076*/ 	.short	(.L_21 - .L_20)
.L_20:
        /*0078*/ 	.word	0x00000008
.L_21:


//--------------------- .nv.callgraph             --------------------------
	.section	.nv.callgraph,"",@"SHT_CUDA_CALLGRAPH"
	.align	4
	.sectionentsize	8
	.align		4
        /*0000*/ 	.word	0x00000000
	.align		4
        /*0004*/ 	.word	0xffffffff
	.align		4
        /*0008*/ 	.word	0x00000000
	.align		4
        /*000c*/ 	.word	0xfffffffe
	.align		4
        /*0010*/ 	.word	0x00000000
	.align		4
        /*0014*/ 	.word	0xfffffffd
	.align		4
        /*0018*/ 	.word	0x00000000
	.align		4
        /*001c*/ 	.word	0xfffffffc


//--------------------- .text.main_kernel0        --------------------------
	.section	.text.main_kernel0,"ax",@progbits
	.align	128
        .global         main_kernel0
        .type           main_kernel0,@function
        .size           main_kernel0,(.L_x_2 - main_kernel0)
        .other          main_kernel0,@"STO_CUDA_ENTRY STV_DEFAULT"
main_kernel0:
.text.main_kernel0:
[----:B------:R-:W-:Y:S01]  /*0000*/  LDC R1, c[0x0][0x37c] ;  /* 0x0000df00ff017b82 */ /* 0x000fe20000000800 */
[----:B------:R-:W1:Y:S07]  /*0010*/  S2R R32, SR_TID.X ;  /* 0x0000000000207919 */ /* 0x000e6e0000002100 */
[----:B------:R-:W2:Y:S01]  /*0020*/  S2UR UR6, SR_CgaCtaId ;  /* 0x00000000000679c3 */ /* 0x000ea20000008800 */
[----:B------:R-:W-:Y:S01]  /*0030*/  UMOV UR4, 0x400 ;  /* 0x0000040000047882 */ /* 0x000fe20000000000 */
[----:B------:R-:W-:Y:S01]  /*0040*/  UPRMT UR7, UR7, 0x3340, UR7 ;  /* 0x0000334007077896 */ /* 0x000fe20008000007 */
[----:B------:R-:W3:Y:S05]  /*0050*/  S2R R11, SR_CTAID.X ;  /* 0x00000000000b7919 */ /* 0x000eea0000002500 */
[----:B------:R-:W4:Y:S08]  /*0060*/  S2UR UR8, SR_SWINHI ;  /* 0x00000000000879c3 */ /* 0x000f300000002f00 */
[----:B------:R-:W5:Y:S01]  /*0070*/  LDC.64 R38, c[0x0][0x380] ;  /* 0x0000e000ff267b82 */ /* 0x000f620000000a00 */
[----:B--2---:R-:W-:-:S07]  /*0080*/  ULEA UR11, UR6, UR4, 0x18 ;  /* 0x00000004060b7291 */ /* 0x004fce000f8ec0ff */
[----:B------:R-:W2:Y:S01]  /*0090*/  LDC.64 R46, c[0x0][0x388] ;  /* 0x0000e200ff2e7b82 */ /* 0x000ea20000000a00 */
[----:B------:R-:W-:-:S04]  /*00a0*/  UIADD3 UR4, UPT, UPT, UR4, 0x4980, URZ ;  /* 0x0000498004047890 */ /* 0x000fc8000fffe0ff */
[----:B------:R-:W-:Y:S01]  /*00b0*/  ULEA UR6, UR6, UR4, 0x18 ;  /* 0x0000000406067291 */ /* 0x000fe2000f8ec0ff */
[C---:B-1----:R-:W-:Y:S01]  /*00c0*/  SHF.L.U32 R0, R32.reuse, 0x6, RZ ;  /* 0x0000000620007819 */ /* 0x042fe200000006ff */
[----:B------:R-:W-:Y:S01]  /*00d0*/  UMOV UR12, UR11 ;  /* 0x0000000b000c7c82 */ /* 0x000fe20008000000 */
[----:B----4-:R-:W-:Y:S01]  /*00e0*/  UMOV UR13, UR8 ;  /* 0x00000008000d7c82 */ /* 0x010fe20008000000 */
[----:B------:R-:W-:Y:S02]  /*00f0*/  LOP3.LUT R2, R32, 0x1f, RZ, 0xc0, !PT ;  /* 0x0000001f20027812 */ /* 0x000fe400078ec0ff */
[----:B---3--:R-:W-:Y:S02]  /*0100*/  SHF.L.U32 R11, R11, 0x5, RZ ;  /* 0x000000050b0b7819 */ /* 0x008fe400000006ff */
[----:B------:R-:W-:Y:S01]  /*0110*/  LOP3.LUT R58, R0, 0x1800, RZ, 0xc0, !PT ;  /* 0x00001800003a7812 */ /* 0x000fe200078ec0ff */
[----:B------:R-:W-:Y:S01]  /*0120*/  UMOV UR4, UR6 ;  /* 0x0000000600047c82 */ /* 0x000fe20008000000 */
[----:B------:R-:W-:Y:S01]  /*0130*/  UMOV UR5, UR8 ;  /* 0x0000000800057c82 */ /* 0x000fe20008000000 */
[----:B------:R-:W-:-:S02]  /*0140*/  LOP3.LUT R3, R11, 0x1f, R32, 0xf8, !PT ;  /* 0x0000001f0b037812 */ /* 0x000fc400078ef820 */
[----:B------:R-:W-:Y:S02]  /*0150*/  MOV R62, UR12 ;  /* 0x0000000c003e7c02 */ /* 0x000fe40008000f00 */
[----:B------:R-:W-:Y:S02]  /*0160*/  IADD3 R58, PT, PT, R58, R3, RZ ;  /* 0x000000033a3a7210 */ /* 0x000fe40007ffe0ff */
[----:B------:R-:W-:Y:S02]  /*0170*/  SHF.L.U32 R3, R32, 0x1, RZ ;  /* 0x0000000120037819 */ /* 0x000fe400000006ff */
[----:B------:R-:W-:Y:S01]  /*0180*/  MOV R63, UR13 ;  /* 0x0000000d003f7c02 */ /* 0x000fe20008000f00 */
[----:B------:R-:W1:Y:S01]  /*0190*/  LDCU.64 UR12, c[0x0][0x358] ;  /* 0x00006b00ff0c77ac */ /* 0x000e620008000a00 */
[----:B------:R-:W-:Y:S01]  /*01a0*/  IADD3 R4, PT, PT, R0, 0x5400, RZ ;  /* 0x0000540000047810 */ /* 0x000fe20007ffe0ff */
[----:B--2---:R-:W-:Y:S01]  /*01b0*/  IMAD.WIDE.U32 R58, R58, 0x4, R46 ;  /* 0x000000043a3a7825 */ /* 0x004fe200078e002e */
[----:B------:R-:W-:-:S02]  /*01c0*/  LOP3.LUT R7, R11, 0x10, R2, 0xf6, !PT ;  /* 0x000000100b077812 */ /* 0x000fc400078ef602 */
[C---:B------:R-:W-:Y:S01]  /*01d0*/  IADD3 R2, PT, PT, R0.reuse, 0x1c00, RZ ;  /* 0x00001c0000027810 */ /* 0x040fe20007ffe0ff */
[----:B------:R-:W-:Y:S01]  /*01e0*/  IMAD.WIDE.U32 R62, R3, 0x4, R62 ;  /* 0x00000004033e7825 */ /* 0x000fe200078e003e */
[C---:B------:R-:W-:Y:S02]  /*01f0*/  IADD3 R5, PT, PT, R0.reuse, 0x8c00, RZ ;  /* 0x00008c0000057810 */ /* 0x040fe40007ffe0ff */
[----:B------:R-:W-:Y:S02]  /*0200*/  IADD3 R6, PT, PT, R0, 0xc400, RZ ;  /* 0x0000c40000067810 */ /* 0x000fe40007ffe0ff */
[----:B------:R-:W-:Y:S02]  /*0210*/  LOP3.LUT R0, R4, 0x7800, RZ, 0xc0, !PT ;  /* 0x0000780004007812 */ /* 0x000fe400078ec0ff */
[----:B------:R-:W-:Y:S02]  /*0220*/  IADD3 R4, P0, PT, R62, 0x380, RZ ;  /* 0x000003803e047810 */ /* 0x000fe40007f1e0ff */
[----:B------:R-:W-:-:S02]  /*0230*/  LOP3.LUT R8, R5, 0xb800, RZ, 0xc0, !PT ;  /* 0x0000b80005087812 */ /* 0x000fc400078ec0ff */
[----:B------:R-:W-:Y:S02]  /*0240*/  IADD3 R28, P1, PT, R62, 0x700, RZ ;  /* 0x000007003e1c7810 */ /* 0x000fe40007f3e0ff */
[-C--:B------:R-:W-:Y:S02]  /*0250*/  IADD3.X R5, PT, PT, RZ, R63.reuse, RZ, P0, !PT ;  /* 0x0000003fff057210 */ /* 0x080fe400007fe4ff */
[----:B------:R-:W-:Y:S02]  /*0260*/  LOP3.LUT R6, R6, 0xf800, RZ, 0xc0, !PT ;  /* 0x0000f80006067812 */ /* 0x000fe400078ec0ff */
[----:B------:R-:W-:Y:S02]  /*0270*/  IADD3 R26, P0, PT, R62, 0xa80, RZ ;  /* 0x00000a803e1a7810 */ /* 0x000fe40007f1e0ff */
[----:B------:R-:W-:Y:S02]  /*0280*/  IADD3.X R29, PT, PT, RZ, R63, RZ, P1, !PT ;  /* 0x0000003fff1d7210 */ /* 0x000fe40000ffe4ff */
[----:B------:R-:W-:-:S02]  /*0290*/  MOV R25, R4 ;  /* 0x0000000400197202 */ /* 0x000fc40000000f00 */
[----:B------:R-:W-:Y:S02]  /*02a0*/  IADD3 R4, P1, PT, R62, 0xe00, RZ ;  /* 0x00000e003e047810 */ /* 0x000fe40007f3e0ff */
[----:B------:R-:W-:Y:S02]  /*02b0*/  LOP3.LUT R2, R2, 0x3800, RZ, 0xc0, !PT ;  /* 0x0000380002027812 */ /* 0x000fe400078ec0ff */
[----:B------:R-:W-:Y:S02]  /*02c0*/  IADD3 R10, PT, PT, R7, R6, RZ ;  /* 0x00000006070a7210 */ /* 0x000fe40007ffe0ff */
[-C--:B------:R-:W-:Y:S02]  /*02d0*/  IADD3.X R27, PT, PT, RZ, R63.reuse, RZ, P0, !PT ;  /* 0x0000003fff1b7210 */ /* 0x080fe400007fe4ff */
[----:B------:R-:W-:Y:S02]  /*02e0*/  IADD3 R6, P0, PT, R62, 0x1180, RZ ;  /* 0x000011803e067810 */ /* 0x000fe40007f1e0ff */
[----:B------:R-:W-:-:S02]  /*02f0*/  IADD3.X R5, PT, PT, RZ, R63, RZ, P1, !PT ;  /* 0x0000003fff057210 */ /* 0x000fc40000ffe4ff */
[----:B------:R-:W-:Y:S02]  /*0300*/  IADD3 R40, P1, PT, R62, 0x1500, RZ ;  /* 0x000015003e287810 */ /* 0x000fe40007f3e0ff */
[----:B------:R-:W-:Y:S02]  /*0310*/  IADD3 R44, PT, PT, R2, R7, RZ ;  /* 0x00000007022c7210 */ /* 0x000fe40007ffe0ff */
[C---:B------:R-:W-:Y:S02]  /*0320*/  IADD3 R9, PT, PT, R7.reuse, R0, RZ ;  /* 0x0000000007097210 */ /* 0x040fe40007ffe0ff */
[----:B------:R-:W-:Y:S02]  /*0330*/  IADD3 R8, PT, PT, R7, R8, RZ ;  /* 0x0000000807087210 */ /* 0x000fe40007ffe0ff */
[----:B------:R-:W-:Y:S02]  /*0340*/  MOV R26, R26 ;  /* 0x0000001a001a7202 */ /* 0x000fe40000000f00 */
[----:B------:R-:W-:-:S02]  /*0350*/  IADD3.X R7, PT, PT, RZ, R63, RZ, P0, !PT ;  /* 0x0000003fff077210 */ /* 0x000fc400007fe4ff */
[----:B------:R-:W-:Y:S02]  /*0360*/  MOV R27, R4 ;  /* 0x00000004001b7202 */ /* 0x000fe40000000f00 */
[C---:B------:R-:W-:Y:S02]  /*0370*/  IADD3 R14, P0, PT, R62.reuse, 0x1880, RZ ;  /* 0x000018803e0e7810 */ /* 0x040fe40007f1e0ff */
[----:B------:R-:W-:Y:S02]  /*0380*/  IADD3.X R41, PT, PT, RZ, R63, RZ, P1, !PT ;  /* 0x0000003fff297210 */ /* 0x000fe40000ffe4ff */
[----:B------:R-:W-:Y:S02]  /*0390*/  IADD3 R4, P1, PT, R62, 0x1c00, RZ ;  /* 0x00001c003e047810 */ /* 0x000fe40007f3e0ff */
[----:B------:R-:W-:Y:S02]  /*03a0*/  MOV R45, R6 ;  /* 0x00000006002d7202 */ /* 0x000fe40000000f00 */
[----:B------:R-:W-:-:S02]  /*03b0*/  IADD3.X R15, PT, PT, RZ, R63, RZ, P0, !PT ;  /* 0x0000003fff0f7210 */ /* 0x000fc400007fe4ff */
[C---:B------:R-:W-:Y:S02]  /*03c0*/  IADD3 R6, P0, PT, R62.reuse, 0x1f80, RZ ;  /* 0x00001f803e067810 */ /* 0x040fe40007f1e0ff */
[-C--:B------:R-:W-:Y:S02]  /*03d0*/  IADD3.X R5, PT, PT, RZ, R63.reuse, RZ, P1, !PT ;  /* 0x0000003fff057210 */ /* 0x080fe40000ffe4ff */
[----:B------:R-:W-:Y:S02]  /*03e0*/  IADD3 R16, P1, PT, R62, 0x2300, RZ ;  /* 0x000023003e107810 */ /* 0x000fe40007f3e0ff */
[----:B------:R-:W-:Y:S02]  /*03f0*/  IADD3.X R7, PT, PT, RZ, R63, RZ, P0, !PT ;  /* 0x0000003fff077210 */ /* 0x000fe400007fe4ff */
[----:B------:R-:W-:Y:S02]  /*0400*/  MOV R13, R4 ;  /* 0x00000004000d7202 */ /* 0x000fe40000000f00 */
[----:B------:R-:W-:Y:S01]  /*0410*/  MOV R60, UR4 ;  /* 0x00000004003c7c02 */ /* 0x000fe20008000f00 */
[----:B------:R-:W-:Y:S01]  /*0420*/  UMOV UR4, URZ ;  /* 0x000000ff00047c82 */ /* 0x000fe20008000000 */
[----:B------:R-:W-:-:S02]  /*0430*/  MOV R61, UR5 ;  /* 0x00000005003d7c02 */ /* 0x000fc40008000f00 */
[----:B------:R-:W-:Y:S02]  /*0440*/  IADD3 R4, P0, PT, R62, 0x2680, RZ ;  /* 0x000026803e047810 */ /* 0x000fe40007f1e0ff */
[----:B------:R-:W-:Y:S01]  /*0450*/  IADD3.X R17, PT, PT, RZ, R63, RZ, P1, !PT ;  /* 0x0000003fff117210 */ /* 0x000fe20000ffe4ff */
[----:B------:R-:W-:Y:S01]  /*0460*/  IMAD.WIDE.U32 R60, R32, 0x4, R60 ;  /* 0x00000004203c7825 */ /* 0x000fe200078e003c */
[----:B------:R-:W-:Y:S02]  /*0470*/  MOV R12, R6 ;  /* 0x00000006000c7202 */ /* 0x000fe40000000f00 */
[----:B------:R-:W-:Y:S02]  /*0480*/  IADD3 R6, P1, PT, R62, 0x2a00, RZ ;  /* 0x00002a003e067810 */ /* 0x000fe40007f3e0ff */
[----:B------:R-:W-:Y:S02]  /*0490*/  IADD3.X R5, PT, PT, RZ, R63, RZ, P0, !PT ;  /* 0x0000003fff057210 */ /* 0x000fe400007fe4ff */
[----:B------:R-:W-:-:S02]  /*04a0*/  MOV R2, R16 ;  /* 0x0000001000027202 */ /* 0x000fc40000000f00 */
[----:B------:R-:W-:Y:S02]  /*04b0*/  IADD3.X R7, PT, PT, RZ, R63, RZ, P1, !PT ;  /* 0x0000003fff077210 */ /* 0x000fe40000ffe4ff */
[----:B------:R-:W-:Y:S02]  /*04c0*/  MOV R17, R4 ;  /* 0x0000000400117202 */ /* 0x000fe40000000f00 */
[----:B------:R-:W-:Y:S02]  /*04d0*/  IADD3 R4, P0, PT, R60, 0x1c0, RZ ;  /* 0x000001c03c047810 */ /* 0x000fe40007f1e0ff */
[----:B------:R-:W-:Y:S02]  /*04e0*/  MOV R16, R6 ;  /* 0x0000000600107202 */ /* 0x000fe40000000f00 */
[----:B------:R-:W-:Y:S02]  /*04f0*/  IADD3 R18, P2, PT, R62, 0x2d80, RZ ;  /* 0x00002d803e127810 */ /* 0x000fe40007f5e0ff */
[----:B------:R-:W-:-:S02]  /*0500*/  IADD3 R6, P1, PT, R60, 0x380, RZ ;  /* 0x000003803c067810 */ /* 0x000fc40007f3e0ff */
[----:B------:R-:W-:Y:S02]  /*0510*/  IADD3.X R5, PT, PT, RZ, R61, RZ, P0, !PT ;  /* 0x0000003dff057210 */ /* 0x000fe400007fe4ff */
[----:B------:R-:W-:Y:S02]  /*0520*/  MOV R40, R40 ;  /* 0x0000002800287202 */ /* 0x000fe40000000f00 */
[----:B------:R-:W-:Y:S02]  /*0530*/  IADD3.X R19, PT, PT, RZ, R63, RZ, P2, !PT ;  /* 0x0000003fff137210 */ /* 0x000fe400017fe4ff */
[----:B------:R-:W-:Y:S02]  /*0540*/  IADD3.X R7, PT, PT, RZ, R61, RZ, P1, !PT ;  /* 0x0000003dff077210 */ /* 0x000fe40000ffe4ff */
[----:B------:R-:W-:Y:S02]  /*0550*/  MOV R41, R4 ;  /* 0x0000000400297202 */ /* 0x000fe40000000f00 */
[----:B------:R-:W-:-:S02]  /*0560*/  IADD3 R42, P0, PT, R60, 0x540, RZ ;  /* 0x000005403c2a7810 */ /* 0x000fc40007f1e0ff */
[C---:B------:R-:W-:Y:S02]  /*0570*/  IADD3 R4, P1, PT, R60.reuse, 0x700, RZ ;  /* 0x000007003c047810 */ /* 0x040fe40007f3e0ff */
[----:B------:R-:W-:Y:S02]  /*0580*/  MOV R14, R14 ;  /* 0x0000000e000e7202 */ /* 0x000fe40000000f00 */
[----:B------:R-:W-:Y:S02]  /*0590*/  MOV R15, R18 ;  /* 0x00000012000f7202 */ /* 0x000fe40000000f00 */
[----:B------:R-:W-:Y:S02]  /*05a0*/  IADD3.X R43, PT, PT, RZ, R61, RZ, P0, !PT ;  /* 0x0000003dff2b7210 */ /* 0x000fe400007fe4ff */
[----:B------:R-:W-:Y:S02]  /*05b0*/  MOV R0, R6 ;  /* 0x0000000600007202 */ /* 0x000fe40000000f00 */
[----:B------:R-:W-:-:S02]  /*05c0*/  IADD3 R18, P2, PT, R60, 0x8c0, RZ ;  /* 0x000008c03c127810 */ /* 0x000fc40007f5e0ff */
[----:B------:R-:W-:Y:S02]  /*05d0*/  IADD3.X R5, PT, PT, RZ, R61, RZ, P1, !PT ;  /* 0x0000003dff057210 */ /* 0x000fe40000ffe4ff */
[----:B------:R-:W-:Y:S02]  /*05e0*/  IADD3 R6, P1, PT, R60, 0xa80, RZ ;  /* 0x00000a803c067810 */ /* 0x000fe40007f3e0ff */
[----:B------:R-:W-:Y:S02]  /*05f0*/  MOV R42, R42 ;  /* 0x0000002a002a7202 */ /* 0x000fe40000000f00 */
[----:B------:R-:W-:Y:S02]  /*0600*/  IADD3.X R19, PT, PT, RZ, R61, RZ, P2, !PT ;  /* 0x0000003dff137210 */ /* 0x000fe400017fe4ff */
[----:B------:R-:W-:Y:S02]  /*0610*/  ISETP.GT.U32.AND P0, PT, R32, 0xf, PT ;  /* 0x0000000f2000780c */ /* 0x000fe40003f04070 */
[----:B------:R-:W-:-:S02]  /*0620*/  MOV R43, R4 ;  /* 0x00000004002b7202 */ /* 0x000fc40000000f00 */
[C---:B------:R-:W-:Y:S02]  /*0630*/  IADD3 R20, P2, PT, R60.reuse, 0xc40, RZ ;  /* 0x00000c403c147810 */ /* 0x040fe40007f5e0ff */
[-C--:B------:R-:W-:Y:S02]  /*0640*/  IADD3.X R7, PT, PT, RZ, R61.reuse, RZ, P1, !PT ;  /* 0x0000003dff077210 */ /* 0x080fe40000ffe4ff */
[----:B------:R-:W-:Y:S02]  /*0650*/  IADD3 R4, P1, PT, R60, 0xe00, RZ ;  /* 0x00000e003c047810 */ /* 0x000fe40007f3e0ff */
[-C--:B------:R-:W-:Y:S02]  /*0660*/  IADD3.X R21, PT, PT, RZ, R61.reuse, RZ, P2, !PT ;  /* 0x0000003dff157210 */ /* 0x080fe400017fe4ff */
[----:B------:R-:W-:Y:S02]  /*0670*/  IADD3.X R5, PT, PT, RZ, R61, RZ, P1, !PT ;  /* 0x0000003dff057210 */ /* 0x000fe40000ffe4ff */
[----:B------:R-:W-:-:S02]  /*0680*/  MOV R18, R18 ;  /* 0x0000001200127202 */ /* 0x000fc40000000f00 */
[----:B------:R-:W-:Y:S02]  /*0690*/  MOV R19, R6 ;  /* 0x0000000600137202 */ /* 0x000fe40000000f00 */
[----:B------:R-:W-:Y:S02]  /*06a0*/  MOV R20, R20 ;  /* 0x0000001400147202 */ /* 0x000fe40000000f00 */
[C---:B------:R-:W-:Y:S02]  /*06b0*/  IADD3 R6, P2, PT, R60.reuse, 0x1000, RZ ;  /* 0x000010003c067810 */ /* 0x040fe40007f5e0ff */
[----:B------:R-:W-:Y:S02]  /*06c0*/  MOV R21, R4 ;  /* 0x0000000400157202 */ /* 0x000fe40000000f00 */
[C---:B------:R-:W-:Y:S02]  /*06d0*/  IADD3 R4, P1, PT, R60.reuse, 0x11c0, RZ ;  /* 0x000011c03c047810 */ /* 0x040fe40007f3e0ff */
[----:B------:R-:W-:-:S02]  /*06e0*/  @!P0 IADD3 R22, P3, PT, R60, 0xfc0, RZ ;  /* 0x00000fc03c168810 */ /* 0x000fc40007f7e0ff */
[-C--:B------:R-:W-:Y:S02]  /*06f0*/  IADD3.X R7, PT, PT, RZ, R61.reuse, RZ, P2, !PT ;  /* 0x0000003dff077210 */ /* 0x080fe400017fe4ff */
[C---:B------:R-:W-:Y:S02]  /*0700*/  IADD3 R48, P2, PT, R60.reuse, 0x1380, RZ ;  /* 0x000013803c307810 */ /* 0x040fe40007f5e0ff */
[-C--:B------:R-:W-:Y:S02]  /*0710*/  IADD3.X R5, PT, PT, RZ, R61.reuse, RZ, P1, !PT ;  /* 0x0000003dff057210 */ /* 0x080fe40000ffe4ff */
[-C--:B------:R-:W-:Y:S02]  /*0720*/  @!P0 IADD3.X R23, PT, PT, RZ, R61.reuse, RZ, P3, !PT ;  /* 0x0000003dff178210 */ /* 0x080fe40001ffe4ff */
[----:B------:R-:W-:Y:S02]  /*0730*/  IADD3 R50, P3, PT, R60, 0x1700, RZ ;  /* 0x000017003c327810 */ /* 0x000fe40007f7e0ff */
[----:B------:R-:W-:-:S02]  /*0740*/  IADD3.X R49, PT, PT, RZ, R61, RZ, P2, !PT ;  /* 0x0000003dff317210 */ /* 0x000fc400017fe4ff */
[----:B------:R-:W-:Y:S02]  /*0750*/  MOV R33, R4 ;  /* 0x0000000400217202 */ /* 0x000fe40000000f00 */
[----:B------:R-:W-:Y:S02]  /*0760*/  IADD3 R4, P2, PT, R60, 0x18c0, RZ ;  /* 0x000018c03c047810 */ /* 0x000fe40007f5e0ff */
[-C--:B------:R-:W-:Y:S02]  /*0770*/  IADD3.X R51, PT, PT, RZ, R61.reuse, RZ, P3, !PT ;  /* 0x0000003dff337210 */ /* 0x080fe40001ffe4ff */
[----:B------:R-:W-:Y:S02]  /*0780*/  IADD3.X R5, PT, PT, RZ, R61, RZ, P2, !PT ;  /* 0x0000003dff057210 */ /* 0x000fe400017fe4ff */
[----:B------:R-:W-:Y:S02]  /*0790*/  @!P0 MOV R22, R22 ;  /* 0x0000001600168202 */ /* 0x000fe40000000f00 */
[----:B------:R-:W-:-:S02]  /*07a0*/  MOV R23, R6 ;  /* 0x0000000600177202 */ /* 0x000fc40000000f00 */
[----:B------:R-:W-:Y:S02]  /*07b0*/  MOV R50, R50 ;  /* 0x0000003200327202 */ /* 0x000fe40000000f00 */
[----:B------:R-:W-:Y:S02]  /*07c0*/  IADD3 R6, P1, PT, R60, 0x1540, RZ ;  /* 0x000015403c067810 */ /* 0x000fe40007f3e0ff */
[----:B------:R-:W-:Y:S02]  /*07d0*/  MOV R51, R4 ;  /* 0x0000000400337202 */ /* 0x000fe40000000f00 */
[----:B------:R-:W-:Y:S02]  /*07e0*/  SHF.L.U32 R4, R32, 0x5, RZ ;  /* 0x0000000520047819 */ /* 0x000fe400000006ff */
[----:B------:R-:W-:Y:S02]  /*07f0*/  IADD3.X R7, PT, PT, RZ, R61, RZ, P1, !PT ;  /* 0x0000003dff077210 */ /* 0x000fe40000ffe4ff */
[----:B------:R-:W-:-:S02]  /*0800*/  IADD3 R52, P1, PT, R60, 0x1a80, RZ ;  /* 0x00001a803c347810 */ /* 0x000fc40007f3e0ff */
[----:B------:R-:W-:Y:S02]  /*0810*/  LOP3.LUT R5, R4, 0xe1e, R3, 0xc8, !PT ;  /* 0x00000e1e04057812 */ /* 0x000fe400078ec803 */
[----:B------:R-:W-:Y:S02]  /*0820*/  MOV R48, R48 ;  /* 0x0000003000307202 */ /* 0x000fe40000000f00 */
[----:B------:R-:W-:Y:S01]  /*0830*/  MOV R49, R6 ;  /* 0x0000000600317202 */ /* 0x000fe20000000f00 */
[----:B-----5:R-:W-:Y:S01]  /*0840*/  IMAD.WIDE.U32 R38, R5, 0x4, R38 ;  /* 0x0000000405267825 */ /* 0x020fe200078e0026 */
[C---:B------:R-:W-:Y:S02]  /*0850*/  IADD3 R6, P2, PT, R60.reuse, 0x1c40, RZ ;  /* 0x00001c403c067810 */ /* 0x040fe40007f5e0ff */
[----:B------:R-:W-:Y:S02]  /*0860*/  IADD3.X R53, PT, PT, RZ, R61, RZ, P1, !PT ;  /* 0x0000003dff357210 */ /* 0x000fe40000ffe4ff */
[----:B------:R-:W-:-:S02]  /*0870*/  IADD3 R54, P1, PT, R60, 0x1e00, RZ ;  /* 0x00001e003c367810 */ /* 0x000fc40007f3e0ff */
[-C--:B------:R-:W-:Y:S02]  /*0880*/  IADD3.X R7, PT, PT, RZ, R61.reuse, RZ, P2, !PT ;  /* 0x0000003dff077210 */ /* 0x080fe400017fe4ff */
[----:B------:R-:W-:Y:S02]  /*0890*/  @!P0 IADD3 R4, P2, PT, R60, 0x1fc0, RZ ;  /* 0x00001fc03c048810 */ /* 0x000fe40007f5e0ff */
[----:B------:R-:W-:Y:S02]  /*08a0*/  IADD3.X R55, PT, PT, RZ, R61, RZ, P1, !PT ;  /* 0x0000003dff377210 */ /* 0x000fe40000ffe4ff */
[----:B------:R-:W-:Y:S02]  /*08b0*/  IADD3 R36, P1, PT, R38, 0x4000, RZ ;  /* 0x0000400026247810 */ /* 0x000fe40007f3e0ff */
[----:B------:R-:W-:Y:S02]  /*08c0*/  MOV R52, R52 ;  /* 0x0000003400347202 */ /* 0x000fe40000000f00 */
[----:B------:R-:W-:-:S02]  /*08d0*/  MOV R53, R6 ;  /* 0x0000000600357202 */ /* 0x000fc40000000f00 */
[----:B------:R-:W-:Y:S02]  /*08e0*/  @!P0 IADD3.X R5, PT, PT, RZ, R61, RZ, P2, !PT ;  /* 0x0000003dff058210 */ /* 0x000fe400017fe4ff */
[----:B------:R-:W-:Y:S02]  /*08f0*/  MOV R7, R62 ;  /* 0x0000003e00077202 */ /* 0x000fe40000000f00 */
[C---:B------:R-:W-:Y:S02]  /*0900*/  IADD3 R34, P2, PT, R38.reuse, 0x7000, RZ ;  /* 0x0000700026227810 */ /* 0x040fe40007f5e0ff */
[----:B------:R-:W-:Y:S01]  /*0910*/  IADD3.X R37, PT, PT, RZ, R39, RZ, P1, !PT ;  /* 0x00000027ff257210 */ /* 0x000fe20000ffe4ff */
[----:B------:R-:W-:Y:S01]  /*0920*/  @!PT LDS RZ, [RZ] ;  /* 0x00000000fffff984 */ /* 0x000fe20000000800 */
[----:B------:R-:W-:Y:S01]  /*0930*/  @!PT LDS RZ, [RZ] ;  /* 0x00000000fffff984 */ /* 0x000fe20000000800 */
[----:B------:R-:W-:Y:S01]  /*0940*/  @!PT LDS RZ, [RZ] ;  /* 0x00000000fffff984 */ /* 0x000fe20000000800 */
[----:B-1----:R-:W-:Y:S01]  /*0950*/  LDGSTS.E.64 [R7], desc[UR12][R38.64] ;  /* 0x0000000026077fae */ /* 0x002fe2000b9a140c */
[----:B------:R-:W-:Y:S02]  /*0960*/  IADD3 R24, P1, PT, R38, 0xb000, RZ ;  /* 0x0000b00026187810 */ /* 0x000fe40007f3e0ff */
[----:B------:R-:W-:Y:S01]  /*0970*/  MOV R28, R28 ;  /* 0x0000001c001c7202 */ /* 0x000fe20000000f00 */
[----:B------:R1:W-:Y:S01]  /*0980*/  LDGSTS.E.64 [R25], desc[UR12][R36.64+-0x800] ;  /* 0x0000080024197fae */ /* 0x0003e2000b9a140c */
[----:B------:R-:W-:-:S02]  /*0990*/  IADD3.X R35, PT, PT, RZ, R39, RZ, P2, !PT ;  /* 0x00000027ff237210 */ /* 0x000fc400017fe4ff */
[----:B------:R-:W-:Y:S02]  /*09a0*/  IADD3 R30, P2, PT, R38, 0xe000, RZ ;  /* 0x0000e000261e7810 */ /* 0x000fe40007f5e0ff */
[----:B------:R-:W-:Y:S01]  /*09b0*/  MOV R54, R54 ;  /* 0x0000003600367202 */ /* 0x000fe20000000f00 */
[----:B------:R2:W-:Y:S01]  /*09c0*/  LDGSTS.E.64 [R28], desc[UR12][R34.64] ;  /* 0x00000000221c7fae */ /* 0x0005e2000b9a140c */
[----:B------:R-:W-:Y:S02]  /*09d0*/  IADD3.X R31, PT, PT, RZ, R39, RZ, P2, !PT ;  /* 0x00000027ff1f7210 */ /* 0x000fe400017fe4ff */
[----:B------:R-:W-:Y:S01]  /*09e0*/  @!P0 MOV R55, R4 ;  /* 0x0000000400378202 */ /* 0x000fe20000000f00 */
[----:B------:R-:W-:Y:S01]  /*09f0*/  IMAD.WIDE.U32 R4, R44, 0x4, R46 ;  /* 0x000000042c047825 */ /* 0x000fe200078e002e */
[----:B------:R-:W-:Y:S02]  /*0a00*/  MOV R57, R60 ;  /* 0x0000003c00397202 */ /* 0x000fe40000000f00 */
[----:B-1----:R-:W-:-:S02]  /*0a10*/  IADD3.X R25, PT, PT, RZ, R39, RZ, P1, !PT ;  /* 0x00000027ff197210 */ /* 0x002fc40000ffe4ff */
[----:B------:R-:W-:Y:S02]  /*0a20*/  LOP3.LUT R3, R3, 0x1e, RZ, 0xc0, !PT ;  /* 0x0000001e03037812 */ /* 0x000fe400078ec0ff */
[----:B--2---:R-:W-:Y:S01]  /*0a30*/  IADD3 R28, P1, PT, R38, 0x12000, RZ ;  /* 0x00012000261c7810 */ /* 0x004fe20007f3e0ff */
[----:B------:R1:W-:Y:S03]  /*0a40*/  LDGSTS.E.64 [R26], desc[UR12][R24.64+-0x800] ;  /* 0x00000800181a7fae */ /* 0x0003e6000b9a140c */
[----:B------:R-:W-:Y:S01]  /*0a50*/  IADD3.X R29, PT, PT, RZ, R39, RZ, P1, !PT ;  /* 0x00000027ff1d7210 */ /* 0x000fe20000ffe4ff */
[----:B------:R2:W-:Y:S01]  /*0a60*/  LDGSTS.E.64 [R27], desc[UR12][R30.64] ;  /* 0x000000001e1b7fae */ /* 0x0005e2000b9a140c */
[----:B------:R-:W-:-:S03]  /*0a70*/  IADD3 R6, P1, PT, R58, 0xe000, RZ ;  /* 0x0000e0003a067810 */ /* 0x000fc60007f3e0ff */
[----:B------:R3:W-:Y:S01]  /*0a80*/  LDGSTS.E.64 [R45], desc[UR12][R28.64+-0x800] ;  /* 0x000008001c2d7fae */ /* 0x0007e2000b9a140c */
[----:B------:R-:W-:Y:S02]  /*0a90*/  IADD3.X R7, PT, PT, RZ, R59, RZ, P1, !PT ;  /* 0x0000003bff077210 */ /* 0x000fe40000ffe4ff */
[----:B-1----:R-:W-:-:S04]  /*0aa0*/  IADD3 R26, P2, PT, R38, 0x15000, RZ ;  /* 0x00015000261a7810 */ /* 0x002fc80007f5e0ff */
[----:B--2---:R-:W-:Y:S02]  /*0ab0*/  IADD3.X R27, PT, PT, RZ, R39, RZ, P2, !PT ;  /* 0x00000027ff1b7210 */ /* 0x004fe400017fe4ff */
[----:B------:R-:W-:-:S03]  /*0ac0*/  IADD3 R44, P2, PT, R58, 0x38000, RZ ;  /* 0x000380003a2c7810 */ /* 0x000fc60007f5e0ff */
[----:B------:R1:W-:Y:S01]  /*0ad0*/  LDGSTS.E.64 [R40], desc[UR12][R26.64] ;  /* 0x000000001a287fae */ /* 0x0003e2000b9a140c */
[----:B---3--:R-:W-:-:S03]  /*0ae0*/  IADD3.X R45, PT, PT, RZ, R59, RZ, P2, !PT ;  /* 0x0000003bff2d7210 */ /* 0x008fc600017fe4ff */
[----:B------:R-:W-:Y:S04]  /*0af0*/  LDGSTS.E [R57], desc[UR12][R58.64] ;  /* 0x000000003a397fae */ /* 0x000fe8000b9a100c */
[----:B------:R2:W-:Y:S04]  /*0b00*/  LDGSTS.E [R41], desc[UR12][R4.64] ;  /* 0x0000000004297fae */ /* 0x0005e8000b9a100c */
[----:B------:R3:W-:Y:S01]  /*0b10*/  LDGSTS.E [R0], desc[UR12][R6.64] ;  /* 0x0000000006007fae */ /* 0x0007e2000b9a100c */
[----:B-1----:R-:W-:-:S04]  /*0b20*/  IADD3 R40, P1, PT, R58, 0x1c000, RZ ;  /* 0x0001c0003a287810 */ /* 0x002fc80007f3e0ff */
[----:B--2---:R-:W-:Y:S02]  /*0b30*/  IADD3.X R41, PT, PT, RZ, R59, RZ, P1, !PT ;  /* 0x0000003bff297210 */ /* 0x004fe40000ffe4ff */
[----:B---3--:R-:W-:Y:S01]  /*0b40*/  IADD3 R0, PT, PT, R11, R32, RZ ;  /* 0x000000200b007210 */ /* 0x008fe20007ffe0ff */
[----:B------:R-:W-:-:S04]  /*0b50*/  IMAD.WIDE.U32 R6, R9, 0x4, R46 ;  /* 0x0000000409067825 */ /* 0x000fc800078e002e */
[--C-:B------:R-:W-:Y:S01]  /*0b60*/  IMAD.WIDE.U32 R8, R8, 0x4, R46.reuse ;  /* 0x0000000408087825 */ /* 0x100fe200078e002e */
[----:B------:R1:W-:Y:S03]  /*0b70*/  LDGSTS.E [R42], desc[UR12][R6.64] ;  /* 0x00000000062a7fae */ /* 0x0003e6000b9a100c */
[--C-:B------:R-:W-:Y:S01]  /*0b80*/  IMAD.WIDE.U32 R10, R10, 0x4, R46.reuse ;  /* 0x000000040a0a7825 */ /* 0x100fe200078e002e */
[----:B------:R2:W-:Y:S03]  /*0b90*/  LDGSTS.E [R43], desc[UR12][R40.64] ;  /* 0x00000000282b7fae */ /* 0x0005e6000b9a100c */
[----:B------:R-:W-:Y:S01]  /*0ba0*/  IMAD.WIDE.U32 R46, R0, 0x4, R46 ;  /* 0x00000004002e7825 */ /* 0x000fe200078e002e */
[----:B------:R3:W-:Y:S01]  /*0bb0*/  LDGSTS.E [R18], desc[UR12][R8.64] ;  /* 0x0000000008127fae */ /* 0x0007e2000b9a100c */
[----:B-1----:R-:W-:-:S02]  /*0bc0*/  IADD3 R42, P1, PT, R58, 0x2a000, RZ ;  /* 0x0002a0003a2a7810 */ /* 0x002fc40007f3e0ff */
[----:B--2---:R-:W-:Y:S02]  /*0bd0*/  @!P0 IADD3 R40, P3, PT, R46, 0x3e000, RZ ;  /* 0x0003e0002e288810 */ /* 0x004fe40007f7e0ff */
[----:B------:R-:W-:Y:S02]  /*0be0*/  IADD3.X R43, PT, PT, RZ, R59, RZ, P1, !PT ;  /* 0x0000003bff2b7210 */ /* 0x000fe40000ffe4ff */
[----:B------:R-:W-:Y:S02]  /*0bf0*/  @!P0 IADD3.X R41, PT, PT, RZ, R47, RZ, P3, !PT ;  /* 0x0000002fff298210 */ /* 0x000fe40001ffe4ff */
[----:B------:R-:W-:Y:S01]  /*0c00*/  IADD3 R56, P1, PT, R58, 0x40000, RZ ;  /* 0x000400003a387810 */ /* 0x000fe20007f3e0ff */
[----:B------:R1:W-:Y:S01]  /*0c10*/  LDGSTS.E [R19], desc[UR12][R42.64] ;  /* 0x000000002a137fae */ /* 0x0003e2000b9a100c */
[----:B------:R-:W-:Y:S02]  /*0c20*/  @!P0 IADD3 R46, P4, PT, R46, 0x7e000, RZ ;  /* 0x0007e0002e2e8810 */ /* 0x000fe40007f9e0ff */
[----:B------:R-:W-:Y:S01]  /*0c30*/  IADD3.X R57, PT, PT, RZ, R59, RZ, P1, !PT ;  /* 0x0000003bff397210 */ /* 0x000fe20000ffe4ff */
[----:B------:R2:W-:Y:S01]  /*0c40*/  LDGSTS.E [R20], desc[UR12][R10.64] ;  /* 0x000000000a147fae */ /* 0x0005e2000b9a100c */
[----:B---3--:R-:W-:-:S02]  /*0c50*/  IADD3 R18, P1, PT, R4, 0x40000, RZ ;  /* 0x0004000004127810 */ /* 0x008fc40007f3e0ff */
[----:B------:R-:W-:Y:S01]  /*0c60*/  @!P0 IADD3.X R47, PT, PT, RZ, R47, RZ, P4, !PT ;  /* 0x0000002fff2f8210 */ /* 0x000fe200027fe4ff */
[----:B------:R3:W-:Y:S04]  /*0c70*/  LDGSTS.E [R21], desc[UR12][R44.64] ;  /* 0x000000002c157fae */ /* 0x0007e8000b9a100c */
[----:B------:R4:W-:Y:S01]  /*0c80*/  @!P0 LDGSTS.E [R22], desc[UR12][R40.64+0x40] ;  /* 0x0000004028168fae */ /* 0x0009e2000b9a100c */
[----:B-1----:R-:W-:Y:S02]  /*0c90*/  IADD3.X R19, PT, PT, RZ, R5, RZ, P1, !PT ;  /* 0x00000005ff137210 */ /* 0x002fe40000ffe4ff */
[----:B------:R-:W-:Y:S01]  /*0ca0*/  CS2R R42, SRZ ;  /* 0x00000000002a7805 */ /* 0x000fe2000001ff00 */
[----:B------:R-:W0:Y:S01]  /*0cb0*/  LDGDEPBAR ;  /* 0x00000000000079af */ /* 0x000e220000000000 */
[----:B--2---:R-:W-:-:S03]  /*0cc0*/  IADD3 R20, P2, PT, R58, 0x4e000, RZ ;  /* 0x0004e0003a147810 */ /* 0x004fc60007f5e0ff */
[----:B------:R1:W-:Y:S01]  /*0cd0*/  LDGSTS.E.64 [R14], desc[UR12][R38.64+0x80] ;  /* 0x00000080260e7fae */ /* 0x0003e2000b9a140c */
[----:B---3--:R-:W-:-:S03]  /*0ce0*/  IADD3.X R21, PT, PT, RZ, R59, RZ, P2, !PT ;  /* 0x0000003bff157210 */ /* 0x008fc600017fe4ff */
[----:B------:R-:W-:Y:S01]  /*0cf0*/  LDGSTS.E.64 [R13], desc[UR12][R36.64+-0x780] ;  /* 0x00000880240d7fae */ /* 0x000fe2000b9a140c */
[----:B----4-:R-:W-:-:S03]  /*0d00*/  CS2R R40, SRZ ;  /* 0x0000000000287805 */ /* 0x010fc6000001ff00 */
[----:B------:R2:W-:Y:S01]  /*0d10*/  LDGSTS.E.64 [R12], desc[UR12][R34.64+0x80] ;  /* 0x00000080220c7fae */ /* 0x0005e2000b9a140c */
[----:B-1----:R-:W-:-:S03]  /*0d20*/  IADD3 R38, P3, PT, R6, 0x40000, RZ ;  /* 0x0004000006267810 */ /* 0x002fc60007f7e0ff */
[----:B------:R1:W-:Y:S01]  /*0d30*/  LDGSTS.E.64 [R2], desc[UR12][R24.64+-0x780] ;  /* 0x0000088018027fae */ /* 0x0003e2000b9a140c */
[----:B------:R-:W-:-:S03]  /*0d40*/  IADD3.X R39, PT, PT, RZ, R7, RZ, P3, !PT ;  /* 0x00000007ff277210 */ /* 0x000fc60001ffe4ff */
[----:B------:R3:W-:Y:S01]  /*0d50*/  LDGSTS.E.64 [R17], desc[UR12][R30.64+0x80] ;  /* 0x000000801e117fae */ /* 0x0007e2000b9a140c */
[----:B--2---:R-:W-:-:S03]  /*0d60*/  IADD3 R12, P1, PT, R58, 0x5c000, RZ ;  /* 0x0005c0003a0c7810 */ /* 0x004fc60007f3e0ff */
[----:B------:R2:W-:Y:S01]  /*0d70*/  LDGSTS.E.64 [R16], desc[UR12][R28.64+-0x780] ;  /* 0x000008801c107fae */ /* 0x0005e2000b9a140c */
[----:B------:R-:W-:-:S03]  /*0d80*/  IADD3.X R13, PT, PT, RZ, R59, RZ, P1, !PT ;  /* 0x0000003bff0d7210 */ /* 0x000fc60000ffe4ff */
[----:B------:R4:W-:Y:S01]  /*0d90*/  LDGSTS.E.64 [R15], desc[UR12][R26.64+0x80] ;  /* 0x000000801a0f7fae */ /* 0x0009e2000b9a140c */
[----:B------:R-:W-:Y:S02]  /*0da0*/  IADD3 R14, P1, PT, R8, 0x40000, RZ ;  /* 0x00040000080e7810 */ /* 0x000fe40007f3e0ff */
[----:B-1----:R-:W-:Y:S01]  /*0db0*/  IADD3 R24, P3, PT, R10, 0x40000, RZ ;  /* 0x000400000a187810 */ /* 0x002fe20007f7e0ff */
[----:B------:R1:W-:Y:S01]  /*0dc0*/  LDGSTS.E [R23], desc[UR12][R56.64] ;  /* 0x0000000038177fae */ /* 0x0003e2000b9a100c */
[----:B------:R-:W-:Y:S02]  /*0dd0*/  LOP3.LUT R2, R32, 0x70, RZ, 0xc0, !PT ;  /* 0x0000007020027812 */ /* 0x000fe400078ec0ff */
[----:B---3--:R-:W-:Y:S02]  /*0de0*/  CS2R R30, SRZ ;  /* 0x00000000001e7805 */ /* 0x008fe4000001ff00 */
[----:B------:R-:W-:Y:S01]  /*0df0*/  IADD3.X R25, PT, PT, RZ, R11, RZ, P3, !PT ;  /* 0x0000000bff197210 */ /* 0x000fe20001ffe4ff */
[----:B------:R-:W-:Y:S01]  /*0e00*/  LDGSTS.E [R33], desc[UR12][R18.64] ;  /* 0x0000000012217fae */ /* 0x000fe2000b9a100c */
[----:B--2---:R-:W-:-:S02]  /*0e10*/  IADD3 R16, P2, PT, R58, 0x6a000, RZ ;  /* 0x0006a0003a107810 */ /* 0x004fc40007f5e0ff */
[----:B------:R-:W-:Y:S02]  /*0e20*/  CS2R R28, SRZ ;  /* 0x00000000001c7805 */ /* 0x000fe4000001ff00 */
[----:B------:R-:W-:Y:S01]  /*0e30*/  SHF.R.U32.HI R32, RZ, 0x4, R32 ;  /* 0x00000004ff207819 */ /* 0x000fe20000011620 */
[----:B------:R-:W-:Y:S01]  /*0e40*/  LDGSTS.E [R48], desc[UR12][R20.64] ;  /* 0x0000000014307fae */ /* 0x000fe2000b9a100c */
[----:B----4-:R-:W-:Y:S02]  /*0e50*/  IADD3.X R15, PT, PT, RZ, R9, RZ, P1, !PT ;  /* 0x00000009ff0f7210 */ /* 0x010fe40000ffe4ff */
[----:B------:R-:W-:Y:S02]  /*0e60*/  CS2R R26, SRZ ;  /* 0x00000000001a7805 */ /* 0x000fe4000001ff00 */
[----:B------:R-:W-:Y:S01]  /*0e70*/  IADD3 R22, P1, PT, R58, 0x78000, RZ ;  /* 0x000780003a167810 */ /* 0x000fe20007f3e0ff */
[----:B------:R-:W-:Y:S01]  /*0e80*/  LDGSTS.E [R49], desc[UR12][R38.64] ;  /* 0x0000000026317fae */ /* 0x000fe2000b9a100c */
[----:B------:R-:W-:-:S02]  /*0e90*/  IADD3.X R17, PT, PT, RZ, R59, RZ, P2, !PT ;  /* 0x0000003bff117210 */ /* 0x000fc400017fe4ff */
[----:B-1----:R-:W-:Y:S01]  /*0ea0*/  IADD3.X R23, PT, PT, RZ, R59, RZ, P1, !PT ;  /* 0x0000003bff177210 */ /* 0x002fe20000ffe4ff */
[----:B------:R-:W-:Y:S04]  /*0eb0*/  LDGSTS.E [R50], desc[UR12][R12.64] ;  /* 0x000000000c327fae */ /* 0x000fe8000b9a100c */
[----:B------:R-:W-:Y:S04]  /*0ec0*/  LDGSTS.E [R51], desc[UR12][R14.64] ;  /* 0x000000000e337fae */ /* 0x000fe8000b9a100c */
[----:B------:R-:W-:Y:S04]  /*0ed0*/  LDGSTS.E [R52], desc[UR12][R16.64] ;  /* 0x0000000010347fae */ /* 0x000fe8000b9a100c */
[----:B------:R1:W-:Y:S04]  /*0ee0*/  LDGSTS.E [R53], desc[UR12][R24.64] ;  /* 0x0000000018357fae */ /* 0x0003e8000b9a100c */
[----:B------:R-:W-:Y:S04]  /*0ef0*/  LDGSTS.E [R54], desc[UR12][R22.64] ;  /* 0x0000000016367fae */ /* 0x000fe8000b9a100c */
[----:B------:R2:W-:Y:S04]  /*0f00*/  @!P0 LDGSTS.E [R55], desc[UR12][R46.64+0x40] ;  /* 0x000000402e378fae */ /* 0x0005e8000b9a100c */
[----:B------:R-:W0:Y:S01]  /*0f10*/  LDGDEPBAR ;  /* 0x00000000000079af */ /* 0x000e220000000000 */
[----:B-1----:R-:W-:-:S02]  /*0f20*/  CS2R R24, SRZ ;  /* 0x0000000000187805 */ /* 0x002fc4000001ff00 */
[----:B--2---:R-:W-:-:S07]  /*0f30*/  CS2R R46, SRZ ;  /* 0x00000000002e7805 */ /* 0x004fce000001ff00 */
.L_x_0:
[----:B------:R-:W-:Y:S01]  /*0f40*/  UIADD3 UR5, UPT, UPT, UR4, 0x2, URZ ;  /* 0x0000000204057890 */ /* 0x000fe2000fffe0ff */
[----:B------:R-:W1:Y:S01]  /*0f50*/  LDC.64 R22, c[0x0][0x380] ;  /* 0x0000e000ff167b82 */ /* 0x000e620000000a00 */
[----:B------:R-:W-:Y:S02]  /*0f60*/  USHF.L.U32 UR9, UR4, 0x10, URZ ;  /* 0x0000001004097899 */ /* 0x000fe400080006ff */
[----:B------:R-:W-:Y:S01]  /*0f70*/  IADD3 R52, PT, PT, R2, UR4, RZ ;  /* 0x0000000402347c10 */ /* 0x000fe2000fffe0ff */
[----:B------:R-:W-:Y:S01]  /*0f80*/  ULOP3.LUT UR8, UR5, 0xff, URZ, 0xc0, !UPT ;  /* 0x000000ff05087892 */ /* 0x000fe2000f8ec0ff */
[----:B------:R-:W-:-:S03]  /*0f90*/  UMOV UR10, 0xffe0 ;  /* 0x0000ffe0000a7882 */ /* 0x000fc60000000000 */
[----:B------:R-:W-:Y:S01]  /*0fa0*/  UIMAD UR8, UR8, 0xab, URZ ;  /* 0x000000ab080878a4 */ /* 0x000fe2000f8e02ff */
[----:B------:R-:W-:-:S03]  /*0fb0*/  MOV R15, UR9 ;  /* 0x00000009000f7c02 */ /* 0x000fc60008000f00 */
[----:B------:R-:W-:Y:S02]  /*0fc0*/  USHF.R.U32.HI UR8, URZ, 0x9, UR8 ;  /* 0x00000009ff087899 */ /* 0x000fe40008011608 */
[C---:B------:R-:W-:Y:S02]  /*0fd0*/  IMAD.WIDE.U32 R12, R15.reuse, 0x4, R4 ;  /* 0x000000040f0c7825 */ /* 0x040fe400078e0004 */
[----:B------:R-:W-:Y:S02]  /*0fe0*/  UPRMT UR8, UR8, 0x9910, URZ ;  /* 0x0000991008087896 */ /* 0x000fe400080000ff */
[C---:B------:R-:W-:Y:S01]  /*0ff0*/  IMAD.WIDE.U32 R16, R15.reuse, 0x4, R6 ;  /* 0x000000040f107825 */ /* 0x040fe200078e0006 */
[----:B------:R-:W-:Y:S01]  /*1000*/  BAR.SYNC.DEFER_BLOCKING 0x0 ;  /* 0x0000000000007b1d */ /* 0x000fe20000010000 */
[----:B------:R-:W-:Y:S01]  /*1010*/  UIMAD UR8, UR8, 0x3, URZ ;  /* 0x00000003080878a4 */ /* 0x000fe2000f8e02ff */
[----:B------:R-:W-:Y:S01]  /*1020*/  IADD3 R12, P1, PT, R12, 0x80000, RZ ;  /* 0x000800000c0c7810 */ /* 0x000fe20007f3e0ff */
[----:B------:R-:W-:-:S02]  /*1030*/  IMAD.WIDE.U32 R20, R15, 0x4, R8 ;  /* 0x000000040f147825 */ /* 0x000fc400078e0008 */
[----:B------:R-:W-:Y:S01]  /*1040*/  UIADD3 UR8, UPT, UPT, URZ, -UR8, URZ ;  /* 0x80000008ff087290 */ /* 0x000fe2000fffe0ff */
[----:B------:R-:W-:Y:S01]  /*1050*/  IADD3.X R13, PT, PT, RZ, R13, RZ, P1, !PT ;  /* 0x0000000dff0d7210 */ /* 0x000fe20000ffe4ff */
[----:B------:R-:W-:Y:S01]  /*1060*/  IMAD.WIDE.U32 R14, R15, 0x4, R10 ;  /* 0x000000040f0e7825 */ /* 0x000fe200078e000a */
[----:B------:R-:W-:Y:S01]  /*1070*/  IADD3 R18, P1, PT, R16, 0x80000, RZ ;  /* 0x0008000010127810 */ /* 0x000fe20007f3e0ff */
[----:B------:R-:W-:Y:S01]  /*1080*/  UPRMT UR8, UR8, 0x7710, URZ ;  /* 0x0000771008087896 */ /* 0x000fe200080000ff */
[----:B------:R-:W-:Y:S02]  /*1090*/  IADD3 R16, P2, PT, R20, 0x80000, RZ ;  /* 0x0008000014107810 */ /* 0x000fe40007f5e0ff */
[----:B------:R-:W-:Y:S01]  /*10a0*/  IADD3.X R19, PT, PT, RZ, R17, RZ, P1, !PT ;  /* 0x00000011ff137210 */ /* 0x000fe20000ffe4ff */
[----:B------:R-:W-:Y:S01]  /*10b0*/  UIADD3 UR5, UPT, UPT, UR5, UR8, URZ ;  /* 0x0000000805057290 */ /* 0x000fe2000fffe0ff */
[----:B------:R-:W-:Y:S02]  /*10c0*/  IADD3.X R17, PT, PT, RZ, R21, RZ, P2, !PT ;  /* 0x00000015ff117210 */ /* 0x000fe400017fe4ff */
[----:B------:R-:W-:Y:S01]  /*10d0*/  IADD3 R14, P3, PT, R14, 0x80000, RZ ;  /* 0x000800000e0e7810 */ /* 0x000fe20007f7e0ff */
[----:B------:R-:W-:-:S02]  /*10e0*/  ULOP3.LUT UR8, UR5, 0xff, URZ, 0xc0, !UPT ;  /* 0x000000ff05087892 */ /* 0x000fc4000f8ec0ff */
[----:B------:R-:W-:Y:S01]  /*10f0*/  ULOP3.LUT UR5, UR5, 0xff, URZ, 0xc0, !UPT ;  /* 0x000000ff05057892 */ /* 0x000fe2000f8ec0ff */
[----:B------:R-:W-:-:S03]  /*1100*/  IADD3.X R15, PT, PT, RZ, R15, RZ, P3, !PT ;  /* 0x0000000fff0f7210 */ /* 0x000fc60001ffe4ff */
[----:B------:R-:W-:Y:S01]  /*1110*/  MOV R45, UR8 ;  /* 0x00000008002d7c02 */ /* 0x000fe20008000f00 */
[----:B------:R-:W-:-:S04]  /*1120*/  UIMAD UR5, UR5, 0x620, URZ ;  /* 0x00000620050578a4 */ /* 0x000fc8000f8e02ff */
[----:B------:R-:W-:Y:S02]  /*1130*/  IMAD.WIDE.U32 R44, R45, 0x1000, R60 ;  /* 0x000010002d2c7825 */ /* 0x000fe400078e003c */
[----:B------:R-:W-:Y:S01]  /*1140*/  MOV R37, UR5 ;  /* 0x0000000500257c02 */ /* 0x000fe20008000f00 */
[----:B------:R-:W-:Y:S01]  /*1150*/  UPRMT UR5, UR4, 0x9910, URZ ;  /* 0x0000991004057896 */ /* 0x000fe200080000ff */
[C---:B------:R-:W-:Y:S02]  /*1160*/  IADD3 R20, P1, PT, R44.reuse, 0x1c0, RZ ;  /* 0x000001c02c147810 */ /* 0x040fe40007f3e0ff */
[----:B------:R-:W-:Y:S01]  /*1170*/  IADD3 R50, P2, PT, R44, 0x380, RZ ;  /* 0x000003802c327810 */ /* 0x000fe20007f5e0ff */
[----:B------:R-:W-:Y:S01]  /*1180*/  IMAD.WIDE.U32 R36, R37, 0x4, R62 ;  /* 0x0000000425247825 */ /* 0x000fe200078e003e */
[-C--:B------:R-:W-:Y:S01]  /*1190*/  IADD3.X R21, PT, PT, RZ, R45.reuse, RZ, P1, !PT ;  /* 0x0000002dff157210 */ /* 0x080fe20000ffe4ff */
[----:B------:R-:W-:Y:S01]  /*11a0*/  UIMAD UR5, UR5, 0xab, URZ ;  /* 0x000000ab050578a4 */ /* 0x000fe2000f8e02ff */
[----:B------:R-:W-:-:S02]  /*11b0*/  IADD3.X R51, PT, PT, RZ, R45, RZ, P2, !PT ;  /* 0x0000002dff337210 */ /* 0x000fc400017fe4ff */
[----:B------:R-:W-:Y:S01]  /*11c0*/  MOV R49, R20 ;  /* 0x0000001400317202 */ /* 0x000fe20000000f00 */
[----:B------:R-:W-:Y:S01]  /*11d0*/  ULOP3.LUT UR5, UR5, 0xffff, URZ, 0xc0, !UPT ;  /* 0x0000ffff05057892 */ /* 0x000fe2000f8ec0ff */
[C---:B------:R-:W-:Y:S02]  /*11e0*/  IADD3 R20, P2, PT, R44.reuse, 0x700, RZ ;  /* 0x000007002c147810 */ /* 0x040fe40007f5e0ff */
[----:B------:R-:W-:Y:S01]  /*11f0*/  IADD3 R34, P1, PT, R44, 0x540, RZ ;  /* 0x000005402c227810 */ /* 0x000fe20007f3e0ff */
[----:B------:R-:W-:Y:S01]  /*1200*/  USHF.R.U32.HI UR5, URZ, 0x9, UR5 ;  /* 0x00000009ff057899 */ /* 0x000fe20008011605 */
[-C--:B------:R-:W-:Y:S02]  /*1210*/  IADD3.X R21, PT, PT, RZ, R45.reuse, RZ, P2, !PT ;  /* 0x0000002dff157210 */ /* 0x080fe400017fe4ff */
[----:B------:R-:W-:Y:S01]  /*1220*/  IADD3.X R35, PT, PT, RZ, R45, RZ, P1, !PT ;  /* 0x0000002dff237210 */ /* 0x000fe20000ffe4ff */
[----:B------:R-:W-:Y:S01]  /*1230*/  UPRMT UR5, UR5, 0x9910, URZ ;  /* 0x0000991005057896 */ /* 0x000fe200080000ff */
[----:B------:R-:W-:-:S02]  /*1240*/  IADD3 R38, P1, PT, R36, 0x380, RZ ;  /* 0x0000038024267810 */ /* 0x000fc40007f3e0ff */
[----:B------:R-:W-:Y:S01]  /*1250*/  MOV R48, R20 ;  /* 0x0000001400307202 */ /* 0x000fe20000000f00 */
[----:B------:R-:W-:Y:S01]  /*1260*/  UIMAD UR5, UR5, 0x3, URZ ;  /* 0x00000003050578a4 */ /* 0x000fe2000f8e02ff */
[----:B------:R-:W-:Y:S02]  /*1270*/  MOV R33, R34 ;  /* 0x0000002200217202 */ /* 0x000fe40000000f00 */
[----:B------:R-:W-:Y:S01]  /*1280*/  LEA R21, R52, R3, 0x5 ;  /* 0x0000000334157211 */ /* 0x000fe200078e28ff */
[----:B------:R-:W-:Y:S01]  /*1290*/  UIADD3 UR5, UPT, UPT, URZ, -UR5, URZ ;  /* 0x80000005ff057290 */ /* 0x000fe2000fffe0ff */
[C---:B------:R-:W-:Y:S02]  /*12a0*/  IADD3 R34, P2, PT, R36.reuse, 0x700, RZ ;  /* 0x0000070024227810 */ /* 0x040fe40007f5e0ff */
[-C--:B------:R-:W-:Y:S01]  /*12b0*/  IADD3.X R39, PT, PT, RZ, R37.reuse, RZ, P1, !PT ;  /* 0x00000025ff277210 */ /* 0x080fe20000ffe4ff */
[----:B-1----:R-:W-:Y:S01]  /*12c0*/  IMAD.WIDE.U32 R22, R21, 0x4, R22 ;  /* 0x0000000415167825 */ /* 0x002fe200078e0016 */
[----:B------:R-:W-:Y:S01]  /*12d0*/  IADD3 R20, P1, PT, R36, 0xa80, RZ ;  /* 0x00000a8024147810 */ /* 0x000fe20007f3e0ff */
[----:B------:R-:W-:Y:S01]  /*12e0*/  UPRMT UR5, UR5, 0x7710, URZ ;  /* 0x0000771005057896 */ /* 0x000fe200080000ff */
[----:B------:R-:W-:-:S02]  /*12f0*/  IADD3.X R35, PT, PT, RZ, R37, RZ, P2, !PT ;  /* 0x00000025ff237210 */ /* 0x000fc400017fe4ff */
[----:B------:R-:W-:Y:S01]  /*1300*/  MOV R57, R38 ;  /* 0x0000002600397202 */ /* 0x000fe20000000f00 */
[----:B------:R-:W-:Y:S01]  /*1310*/  UIADD3 UR5, UPT, UPT, UR5, UR4, URZ ;  /* 0x0000000405057290 */ /* 0x000fe2000fffe0ff */
[----:B------:R-:W-:Y:S01]  /*1320*/  IADD3 R38, P2, PT, R36, 0xe00, RZ ;  /* 0x00000e0024267810 */ /* 0x000fe20007f5e0ff */
[----:B------:R-:W-:Y:S01]  /*1330*/  UIADD3 UR4, UPT, UPT, UR4, 0x1, URZ ;  /* 0x0000000104047890 */ /* 0x000fe2000fffe0ff */
[----:B------:R-:W-:Y:S01]  /*1340*/  IADD3.X R21, PT, PT, RZ, R37, RZ, P1, !PT ;  /* 0x00000025ff157210 */ /* 0x000fe20000ffe4ff */
[----:B------:R-:W-:Y:S01]  /*1350*/  ULOP3.LUT UR8, UR5, 0xffff, URZ, 0xc0, !UPT ;  /* 0x0000ffff05087892 */ /* 0x000fe2000f8ec0ff */
[----:B------:R-:W-:Y:S01]  /*1360*/  MOV R50, R50 ;  /* 0x0000003200327202 */ /* 0x000fe20000000f00 */
[----:B------:R-:W-:Y:S01]  /*1370*/  ULOP3.LUT UR5, UR5, 0xff, URZ, 0xc0, !UPT ;  /* 0x000000ff05057892 */ /* 0x000fe2000f8ec0ff */
[----:B------:R-:W-:Y:S01]  /*1380*/  MOV R65, R34 ;  /* 0x0000002200417202 */ /* 0x000fe20000000f00 */
[----:B------:R-:W-:Y:S01]  /*1390*/  UISETP.NE.AND UP0, UPT, UR4, 0xe, UPT ;  /* 0x0000000e0400788c */ /* 0x000fe2000bf05270 */
[----:B------:R-:W-:-:S02]  /*13a0*/  IADD3 R34, P1, PT, R22, 0x4000, RZ ;  /* 0x0000400016227810 */ /* 0x000fc40007f3e0ff */
[----:B------:R-:W-:Y:S02]  /*13b0*/  IADD3.X R39, PT, PT, RZ, R37, RZ, P2, !PT ;  /* 0x00000025ff277210 */ /* 0x000fe400017fe4ff */
[----:B------:R-:W-:Y:S02]  /*13c0*/  MOV R51, R20 ;  /* 0x0000001400337202 */ /* 0x000fe40000000f00 */
[----:B------:R-:W-:Y:S02]  /*13d0*/  IADD3 R20, P2, PT, R22, 0x7000, RZ ;  /* 0x0000700016147810 */ /* 0x000fe40007f5e0ff */
[----:B------:R-:W-:Y:S02]  /*13e0*/  MOV R55, R36 ;  /* 0x0000002400377202 */ /* 0x000fe40000000f00 */
[-C--:B------:R-:W-:Y:S02]  /*13f0*/  IADD3.X R35, PT, PT, RZ, R23.reuse, RZ, P1, !PT ;  /* 0x00000017ff237210 */ /* 0x080fe40000ffe4ff */
[----:B------:R-:W-:Y:S01]  /*1400*/  IADD3.X R21, PT, PT, RZ, R23, RZ, P2, !PT ;  /* 0x00000017ff157210 */ /* 0x000fe200017fe4ff */
[----:B------:R-:W-:Y:S01]  /*1410*/  @!PT LDS RZ, [RZ] ;  /* 0x00000000fffff984 */ /* 0x000fe20000000800 */
[----:B------:R-:W-:Y:S01]  /*1420*/  @!PT LDS RZ, [RZ] ;  /* 0x00000000fffff984 */ /* 0x000fe20000000800 */
[----:B------:R-:W-:Y:S01]  /*1430*/  @!PT LDS RZ, [RZ] ;  /* 0x00000000fffff984 */ /* 0x000fe20000000800 */
[----:B------:R1:W-:Y:S01]  /*1440*/  LDGSTS.E.64 [R55], desc[UR12][R22.64+0x100] ;  /* 0x0000010016377fae */ /* 0x0003e2000b9a140c */
[----:B------:R-:W-:-:S02]  /*1450*/  IADD3 R52, P1, PT, R36, 0x1180, RZ ;  /* 0x0000118024347810 */ /* 0x000fc40007f3e0ff */
[----:B------:R-:W-:Y:S01]  /*1460*/  MOV R67, R38 ;  /* 0x0000002600437202 */ /* 0x000fe20000000f00 */
[----:B------:R2:W-:Y:S01]  /*1470*/  LDGSTS.E.64 [R57], desc[UR12][R34.64+-0x700] ;  /* 0x0000090022397fae */ /* 0x0005e2000b9a140c */
[----:B------:R-:W-:Y:S02]  /*1480*/  IADD3 R38, P2, PT, R22, 0xb000, RZ ;  /* 0x0000b00016267810 */ /* 0x000fe40007f5e0ff */
[----:B------:R-:W-:Y:S01]  /*1490*/  IADD3.X R53, PT, PT, RZ, R37, RZ, P1, !PT ;  /* 0x00000025ff357210 */ /* 0x000fe20000ffe4ff */
[----:B------:R3:W-:Y:S01]  /*14a0*/  LDGSTS.E.64 [R65], desc[UR12][R20.64+0x100] ;  /* 0x0000010014417fae */ /* 0x0007e2000b9a140c */
[----:B------:R-:W-:Y:S02]  /*14b0*/  IADD3.X R39, PT, PT, RZ, R23, RZ, P2, !PT ;  /* 0x00000017ff277210 */ /* 0x000fe400017fe4ff */
[----:B------:R-:W-:Y:S02]  /*14c0*/  MOV R54, R44 ;  /* 0x0000002c00367202 */ /* 0x000fe40000000f00 */
[----:B-1----:R-:W-:Y:S01]  /*14d0*/  MOV R55, R52 ;  /* 0x0000003400377202 */ /* 0x002fe20000000f00 */
[----:B------:R1:W-:Y:S01]  /*14e0*/  LDGSTS.E.64 [R51], desc[UR12][R38.64+-0x700] ;  /* 0x0000090026337fae */ /* 0x0003e2000b9a140c */
[----:B------:R-:W-:-:S02]  /*14f0*/  MOV R64, UR5 ;  /* 0x0000000500407c02 */ /* 0x000fc40008000f00 */
[----:B--2---:R-:W-:Y:S02]  /*1500*/  IADD3 R34, P3, PT, R22, 0xe000, RZ ;  /* 0x0000e00016227810 */ /* 0x004fe40007f7e0ff */
[----:B------:R-:W-:Y:S02]  /*1510*/  LEA R64, R64, R3, 0xa ;  /* 0x0000000340407211 */ /* 0x000fe400078e50ff */
[----:B---3--:R-:W-:Y:S02]  /*1520*/  IADD3 R20, P1, PT, R22, 0x12000, RZ ;  /* 0x0001200016147810 */ /* 0x008fe40007f3e0ff */
[-C--:B------:R-:W-:Y:S02]  /*1530*/  IADD3.X R35, PT, PT, RZ, R23.reuse, RZ, P3, !PT ;  /* 0x00000017ff237210 */ /* 0x080fe40001ffe4ff */
[----:B------:R-:W-:Y:S02]  /*1540*/  IADD3.X R21, PT, PT, RZ, R23, RZ, P1, !PT ;  /* 0x00000017ff157210 */ /* 0x000fe40000ffe4ff */
[C---:B-1----:R-:W-:Y:S01]  /*1550*/  IADD3 R38, P5, PT, R44.reuse, 0x8c0, RZ ;  /* 0x000008c02c267810 */ /* 0x042fe20007fbe0ff */
[----:B------:R1:W-:Y:S01]  /*1560*/  LDGSTS.E.64 [R67], desc[UR12][R34.64+0x100] ;  /* 0x0000010022437fae */ /* 0x0003e2000b9a140c */
[----:B------:R-:W-:-:S02]  /*1570*/  IADD3 R52, P1, PT, R44, 0xa80, RZ ;  /* 0x00000a802c347810 */ /* 0x000fc40007f3e0ff */
[----:B------:R-:W-:Y:S01]  /*1580*/  IADD3.X R39, PT, PT, RZ, R45, RZ, P5, !PT ;  /* 0x0000002dff277210 */ /* 0x000fe20002ffe4ff */
[----:B------:R2:W-:Y:S01]  /*1590*/  LDGSTS.E.64 [R55], desc[UR12][R20.64+-0x700] ;  /* 0x0000090014377fae */ /* 0x0005e2000b9a140c */
[----:B------:R-:W-:Y:S02]  /*15a0*/  IADD3 R36, P5, PT, R36, 0x1500, RZ ;  /* 0x0000150024247810 */ /* 0x000fe40007fbe0ff */
[----:B------:R-:W-:Y:S02]  /*15b0*/  MOV R51, R38 ;  /* 0x0000002600337202 */ /* 0x000fe40000000f00 */
[----:B------:R-:W-:Y:S02]  /*15c0*/  IADD3.X R53, PT, PT, RZ, R45, RZ, P1, !PT ;  /* 0x0000002dff357210 */ /* 0x000fe40000ffe4ff */
[----:B------:R-:W-:Y:S02]  /*15d0*/  IADD3.X R37, PT, PT, RZ, R37, RZ, P5, !PT ;  /* 0x00000025ff257210 */ /* 0x000fe40002ffe4ff */
[----:B-1----:R-:W-:-:S02]  /*15e0*/  IADD3 R34, P2, PT, R44, 0xc40, RZ ;  /* 0x00000c402c227810 */ /* 0x002fc40007f5e0ff */
[----:B------:R-:W-:Y:S02]  /*15f0*/  IADD3 R22, P1, PT, R22, 0x15000, RZ ;  /* 0x0001500016167810 */ /* 0x000fe40007f3e0ff */
[----:B--2---:R-:W-:Y:S02]  /*1600*/  IADD3 R20, P3, PT, R44, 0xe00, RZ ;  /* 0x00000e002c147810 */ /* 0x004fe40007f7e0ff */
[----:B------:R-:W-:Y:S02]  /*1610*/  MOV R55, UR9 ;  /* 0x0000000900377c02 */ /* 0x000fe40008000f00 */
[-C--:B------:R-:W-:Y:S02]  /*1620*/  IADD3.X R21, PT, PT, RZ, R45.reuse, RZ, P3, !PT ;  /* 0x0000002dff157210 */ /* 0x080fe40001ffe4ff */
[----:B------:R-:W-:Y:S01]  /*1630*/  IADD3.X R35, PT, PT, RZ, R45, RZ, P2, !PT ;  /* 0x0000002dff237210 */ /* 0x000fe200017fe4ff */
[----:B------:R-:W-:Y:S01]  /*1640*/  IMAD.WIDE R38, R55, 0x4, R58 ;  /* 0x0000000437267825 */ /* 0x000fe200078e023a */
[----:B------:R-:W-:-:S02]  /*1650*/  MOV R55, R20 ;  /* 0x0000001400377202 */ /* 0x000fc40000000f00 */
[----:B------:R-:W1:Y:S01]  /*1660*/  @!P0 LDC.64 R20, c[0x0][0x388] ;  /* 0x0000e200ff148b82 */ /* 0x000e620000000a00 */
[----:B------:R-:W-:Y:S02]  /*1670*/  @!P0 IADD3 R44, P4, PT, R44, 0xfc0, RZ ;  /* 0x00000fc02c2c8810 */ /* 0x000fe40007f9e0ff */
[----:B------:R-:W-:Y:S02]  /*1680*/  MOV R52, R52 ;  /* 0x0000003400347202 */ /* 0x000fe40000000f00 */
[----:B------:R-:W-:Y:S02]  /*1690*/  MOV R57, R36 ;  /* 0x0000002400397202 */ /* 0x000fe40000000f00 */
[----:B------:R-:W-:Y:S02]  /*16a0*/  IADD3.X R23, PT, PT, RZ, R23, RZ, P1, !PT ;  /* 0x00000017ff177210 */ /* 0x000fe40000ffe4ff */
[----:B------:R-:W-:Y:S02]  /*16b0*/  MOV R53, R34 ;  /* 0x0000002200357202 */ /* 0x000fe40000000f00 */
[----:B------:R-:W-:Y:S01]  /*16c0*/  @!P0 IADD3.X R45, PT, PT, RZ, R45, RZ, P4, !PT ;  /* 0x0000002dff2d8210 */ /* 0x000fe200027fe4ff */
[----:B------:R2:W-:Y:S01]  /*16d0*/  LDGSTS.E.64 [R57], desc[UR12][R22.64+0x100] ;  /* 0x0000010016397fae */ /* 0x0005e2000b9a140c */
[----:B------:R-:W-:-:S02]  /*16e0*/  IADD3 R34, P2, PT, R38, 0x80000, RZ ;  /* 0x0008000026227810 */ /* 0x000fc40007f5e0ff */
[----:B------:R-:W-:Y:S02]  /*16f0*/  IADD3 R36, P3, PT, R38, 0xaa000, RZ ;  /* 0x000aa00026247810 */ /* 0x000fe40007f7e0ff */
[-C--:B------:R-:W-:Y:S02]  /*1700*/  IADD3.X R35, PT, PT, RZ, R39.reuse, RZ, P2, !PT ;  /* 0x00000027ff237210 */ /* 0x080fe400017fe4ff */
[----:B------:R-:W-:Y:S02]  /*1710*/  IADD3.X R37, PT, PT, RZ, R39, RZ, P3, !PT ;  /* 0x00000027ff257210 */ /* 0x000fe40001ffe4ff */
[----:B------:R-:W-:Y:S01]  /*1720*/  LEA R64, R64, UR6, 0x2 ;  /* 0x0000000640407c11 */ /* 0x000fe2000f8e10ff */
[----:B------:R3:W-:Y:S01]  /*1730*/  LDGSTS.E [R54], desc[UR12][R34.64] ;  /* 0x0000000022367fae */ /* 0x0007e2000b9a100c */
[----:B--2---:R-:W-:Y:S02]  /*1740*/  @!P0 MOV R57, R44 ;  /* 0x0000002c00398202 */ /* 0x004fe40000000f00 */
[----:B------:R-:W-:Y:S01]  /*1750*/  @!P0 IADD3 R45, PT, PT, R0, UR9, RZ ;  /* 0x00000009002d8c10 */ /* 0x000fe2000fffe0ff */
[----:B------:R2:W-:Y:S01]  /*1760*/  LDGSTS.E [R49], desc[UR12][R12.64] ;  /* 0x000000000c317fae */ /* 0x0005e2000b9a100c */
[----:B------:R-:W-:Y:S01]  /*1770*/  IADD3 R22, P1, PT, R38, 0x8e000, RZ ;  /* 0x0008e00026167810 */ /* 0x000fe20007f3e0ff */
[----:B------:R-:W-:-:S02]  /*1780*/  UMOV UR9, 0x3340 ;  /* 0x0000334000097882 */ /* 0x000fc40000000000 */
[----:B-1----:R-:W-:Y:S01]  /*1790*/  @!P0 IMAD.WIDE.U32 R20, R45, 0x4, R20 ;  /* 0x000000042d148825 */ /* 0x002fe200078e0014 */
[-C--:B------:R-:W-:Y:S01]  /*17a0*/  IADD3.X R23, PT, PT, RZ, R39.reuse, RZ, P1, !PT ;  /* 0x00000027ff177210 */ /* 0x080fe20000ffe4ff */
[----:B------:R-:W-:Y:S01]  /*17b0*/  UPRMT UR8, UR8, UR9, UR10 ;  /* 0x0000000908087296 */ /* 0x000fe2000800000a */
[C---:B---3--:R-:W-:Y:S02]  /*17c0*/  IADD3 R34, P2, PT, R38.reuse, 0x9c000, RZ ;  /* 0x0009c00026227810 */ /* 0x048fe40007f5e0ff */
[----:B------:R-:W-:Y:S01]  /*17d0*/  IADD3 R38, P4, PT, R38, 0xb8000, RZ ;  /* 0x000b800026267810 */ /* 0x000fe20007f9e0ff */
[----:B------:R-:W-:Y:S01]  /*17e0*/  LDGSTS.E [R50], desc[UR12][R22.64] ;  /* 0x0000000016327fae */ /* 0x000fe2000b9a100c */
[-C--:B------:R-:W-:Y:S01]  /*17f0*/  IADD3.X R35, PT, PT, RZ, R39.reuse, RZ, P2, !PT ;  /* 0x00000027ff237210 */ /* 0x080fe200017fe4ff */
[----:B------:R-:W-:Y:S01]  /*1800*/  UPRMT UR8, UR8, 0x5410, UR7 ;  /* 0x0000541008087896 */ /* 0x000fe20008000007 */
[----:B--2---:R-:W-:Y:S01]  /*1810*/  @!P0 IADD3 R12, P1, PT, R20, 0xbe000, RZ ;  /* 0x000be000140c8810 */ /* 0x004fe20007f3e0ff */
[----:B------:R-:W-:Y:S01]  /*1820*/  LDGSTS.E [R33], desc[UR12][R18.64] ;  /* 0x0000000012217fae */ /* 0x000fe2000b9a100c */
[----:B------:R-:W-:-:S02]  /*1830*/  IADD3.X R39, PT, PT, RZ, R39, RZ, P4, !PT ;  /* 0x00000027ff277210 */ /* 0x000fc400027fe4ff */
[----:B------:R-:W-:Y:S01]  /*1840*/  @!P0 IADD3.X R13, PT, PT, RZ, R21, RZ, P1, !PT ;  /* 0x00000015ff0d8210 */ /* 0x000fe20000ffe4ff */
[----:B------:R-:W-:Y:S04]  /*1850*/  LDGSTS.E [R48], desc[UR12][R34.64] ;  /* 0x0000000022307fae */ /* 0x000fe8000b9a100c */
[----:B------:R-:W-:Y:S04]  /*1860*/  LDGSTS.E [R51], desc[UR12][R16.64] ;  /* 0x0000000010337fae */ /* 0x000fe8000b9a100c */
[----:B------:R-:W-:Y:S04]  /*1870*/  LDGSTS.E [R52], desc[UR12][R36.64] ;  /* 0x0000000024347fae */ /* 0x000fe8000b9a100c */
[----:B------:R1:W-:Y:S04]  /*1880*/  LDGSTS.E [R53], desc[UR12][R14.64] ;  /* 0x000000000e357fae */ /* 0x0003e8000b9a100c */
[----:B------:R-:W-:Y:S04]  /*1890*/  LDGSTS.E [R55], desc[UR12][R38.64] ;  /* 0x0000000026377fae */ /* 0x000fe8000b9a100c */
[----:B------:R2:W-:Y:S04]  /*18a0*/  @!P0 LDGSTS.E [R57], desc[UR12][R12.64+0x40] ;  /* 0x000000400c398fae */ /* 0x0005e8000b9a100c */
[----:B------:R-:W0:Y:S01]  /*18b0*/  LDGDEPBAR ;  /* 0x00000000000079af */ /* 0x000e220000000000 */
[----:B-1----:R-:W-:-:S05]  /*18c0*/  HFMA2 R14, -RZ, RZ, 0, 9.34600830078125e-05 ;  /* 0x00000620ff0e7431 */ /* 0x002fca00000001ff */
[----:B--2---:R-:W-:-:S04]  /*18d0*/  PRMT R13, R13, 0x5410, R14 ;  /* 0x000054100d0d7816 */ /* 0x004fc8000000000e */
[----:B------:R-:W-:-:S05]  /*18e0*/  PRMT R12, R13, 0x5432, R32 ;  /* 0x000054320d0c7816 */ /* 0x000fca0000000020 */
[----:B------:R-:W-:Y:S01]  /*18f0*/  IDP.2A.LO.U16.U8 R12, R12, UR8, RZ ;  /* 0x000000080c0c7c26 */ /* 0x000fe200080010ff */
[----:B------:R-:W-:-:S04]  /*1900*/  DEPBAR.LE SB0, 0x2 ;  /* 0x000080800000791a */ /* 0x000fc80000000000 */
[----:B------:R-:W-:Y:S01]  /*1910*/  BAR.SYNC.DEFER_BLOCKING 0x0 ;  /* 0x0000000000007b1d */ /* 0x000fe20000010000 */
[----:B------:R-:W-:-:S05]  /*1920*/  LEA R33, R12, UR11, 0x2 ;  /* 0x0000000b0c217c11 */ /* 0x000fca000f8e10ff */
[----:B------:R-:W-:Y:S04]  /*1930*/  LDS R56, [R33] ;  /* 0x0000000021387984 */ /* 0x000fe80000000800 */
[----:B------:R-:W1:Y:S04]  /*1940*/  LDS.64 R12, [R64] ;  /* 0x00000000400c7984 */ /* 0x000e680000000a00 */
[----:B------:R-:W2:Y:S04]  /*1950*/  LDS R44, [R33+0x180] ;  /* 0x00018000212c7984 */ /* 0x000ea80000000800 */
[----:B------:R-:W3:Y:S04]  /*1960*/  LDS R21, [R33+0x80] ;  /* 0x0000800021157984 */ /* 0x000ee80000000800 */
[----:B------:R-:W4:Y:S04]  /*1970*/  LDS R52, [R33+0x200] ;  /* 0x0002000021347984 */ /* 0x000f280000000800 */
[----:B------:R-:W5:Y:S04]  /*1980*/  LDS R54, [R33+0x100] ;  /* 0x0001000021367984 */ /* 0x000f680000000800 */
[----:B------:R-:W5:Y:S04]  /*1990*/  LDS R22, [R33+0x280] ;  /* 0x0002800021167984 */ /* 0x000f680000000800 */
[----:B------:R-:W5:Y:S04]  /*19a0*/  LDS R34, [R33+0x300] ;  /* 0x0003000021227984 */ /* 0x000f680000000800 */
[----:B------:R-:W-:Y:S04]  /*19b0*/  LDS R18, [R33+0x4] ;  /* 0x0000040021127984 */ /* 0x000fe80000000800 */
[----:B------:R-:W5:Y:S04]  /*19c0*/  LDS.64 R16, [R64+0x80] ;  /* 0x0000800040107984 */ /* 0x000f680000000a00 */
[----:B------:R-:W5:Y:S04]  /*19d0*/  LDS R20, [R33+0x84] ;  /* 0x0000840021147984 */ /* 0x000f680000000800 */
[----:B------:R-:W5:Y:S01]  /*19e0*/  LDS R19, [R33+0x104] ;  /* 0x0001040021137984 */ /* 0x000f620000000800 */
[C---:B-1----:R-:W-:Y:S01]  /*19f0*/  FFMA R45, R56.reuse, R12, R43 ;  /* 0x0000000c382d7223 */ /* 0x042fe2000000002b */
[----:B------:R-:W-:-:S02]  /*1a00*/  FFMA R56, R56, R13, R42 ;  /* 0x0000000d38387223 */ /* 0x000fc4000000002a */
[----:B------:R-:W1:Y:S01]  /*1a10*/  LDS R51, [R33+0x204] ;  /* 0x0002040021337984 */ /* 0x000e620000000800 */
[----:B--2---:R-:W-:Y:S01]  /*1a20*/  FFMA R43, R12, R44, R27 ;  /* 0x0000002c0c2b7223 */ /* 0x004fe2000000001b */
[----:B------:R-:W-:Y:S02]  /*1a30*/  FFMA R44, R44, R13, R26 ;  /* 0x0000000d2c2c7223 */ /* 0x000fe4000000001a */
[----:B------:R-:W2:Y:S01]  /*1a40*/  LDS R53, [R33+0x184] ;  /* 0x0001840021357984 */ /* 0x000ea20000000800 */
[C---:B---3--:R-:W-:Y:S01]  /*1a50*/  FFMA R31, R12.reuse, R21, R31 ;  /* 0x000000150c1f7223 */ /* 0x048fe2000000001f */
[-C--:B------:R-:W-:Y:S02]  /*1a60*/  FFMA R21, R21, R13.reuse, R30 ;  /* 0x0000000d15157223 */ /* 0x080fe4000000001e */
[----:B------:R-:W3:Y:S01]  /*1a70*/  LDS R37, [R33+0x284] ;  /* 0x0002840021257984 */ /* 0x000ee20000000800 */
[----:B----4-:R-:W-:Y:S01]  /*1a80*/  FFMA R48, R12, R52, R25 ;  /* 0x000000340c307223 */ /* 0x010fe20000000019 */
[----:B------:R-:W-:-:S02]  /*1a90*/  FFMA R52, R52, R13, R24 ;  /* 0x0000000d34347223 */ /* 0x000fc40000000018 */
[----:B------:R-:W4:Y:S01]  /*1aa0*/  LDS R38, [R33+0x304] ;  /* 0x0003040021267984 */ /* 0x000f220000000800 */
[----:B-----5:R-:W-:Y:S01]  /*1ab0*/  FFMA R42, R12, R54, R29 ;  /* 0x000000360c2a7223 */ /* 0x020fe2000000001d */
[-C--:B------:R-:W-:Y:S02]  /*1ac0*/  FFMA R54, R54, R13.reuse, R28 ;  /* 0x0000000d36367223 */ /* 0x080fe4000000001c */
[----:B------:R-:W-:Y:S01]  /*1ad0*/  LDS R23, [R33+0x8] ;  /* 0x0000080021177984 */ /* 0x000fe20000000800 */
[----:B------:R-:W-:Y:S01]  /*1ae0*/  FFMA R35, R12, R22, R40 ;  /* 0x000000160c237223 */ /* 0x000fe20000000028 */
[-C--:B------:R-:W-:Y:S02]  /*1af0*/  FFMA R26, R22, R13.reuse, R41 ;  /* 0x0000000d161a7223 */ /* 0x080fe40000000029 */
[----:B------:R-:W5:Y:S01]  /*1b00*/  LDS.64 R14, [R64+0x100] ;  /* 0x00010000400e7984 */ /* 0x000f620000000a00 */
[----:B------:R-:W-:Y:S01]  /*1b10*/  FFMA R39, R12, R34, R46 ;  /* 0x000000220c277223 */ /* 0x000fe2000000002e */
[----:B------:R-:W-:-:S02]  /*1b20*/  FFMA R41, R34, R13, R47 ;  /* 0x0000000d22297223 */ /* 0x000fc4000000002f */
[----:B------:R-:W5:Y:S04]  /*1b30*/  LDS R36, [R33+0x88] ;  /* 0x0000880021247984 */ /* 0x000f680000000800 */
[----:B------:R-:W5:Y:S01]  /*1b40*/  LDS R27, [R33+0x108] ;  /* 0x00010800211b7984 */ /* 0x000f620000000800 */
[C---:B------:R-:W-:Y:S01]  /*1b50*/  FFMA R24, R18.reuse, R16, R45 ;  /* 0x0000001012187223 */ /* 0x040fe2000000002d */
[-C--:B------:R-:W-:Y:S02]  /*1b60*/  FFMA R30, R18, R17.reuse, R56 ;  /* 0x00000011121e7223 */ /* 0x080fe40000000038 */
[----:B------:R-:W5:Y:S01]  /*1b70*/  LDS R22, [R33+0x208] ;  /* 0x0002080021167984 */ /* 0x000f620000000800 */
[----:B------:R-:W-:Y:S01]  /*1b80*/  FFMA R25, R16, R20, R31 ;  /* 0x0000001410197223 */ /* 0x000fe2000000001f */
[----:B------:R-:W-:-:S02]  /*1b90*/  FFMA R31, R20, R17, R21 ;  /* 0x00000011141f7223 */ /* 0x000fc40000000015 */
[----:B------:R-:W5:Y:S01]  /*1ba0*/  LDS R50, [R33+0x188] ;  /* 0x0001880021327984 */ /* 0x000f620000000800 */
[C---:B------:R-:W-:Y:S01]  /*1bb0*/  FFMA R40, R16.reuse, R19, R42 ;  /* 0x0000001310287223 */ /* 0x040fe2000000002a */
[----:B------:R-:W-:Y:S02]  /*1bc0*/  FFMA R42, R19, R17, R54 ;  /* 0x00000011132a7223 */ /* 0x000fe40000000036 */
[----:B------:R-:W5:Y:S01]  /*1bd0*/  LDS R34, [R33+0x288] ;  /* 0x0002880021227984 */ /* 0x000f620000000800 */
[C---:B-1----:R-:W-:Y:S01]  /*1be0*/  FFMA R45, R16.reuse, R51, R48 ;  /* 0x00000033102d7223 */ /* 0x042fe20000000030 */
[----:B------:R-:W-:Y:S02]  /*1bf0*/  FFMA R51, R51, R17, R52 ;  /* 0x0000001133337223 */ /* 0x000fe40000000034 */
[----:B------:R-:W1:Y:S01]  /*1c00*/  LDS R28, [R33+0x308] ;  /* 0x00030800211c7984 */ /* 0x000e620000000800 */
[----:B--2---:R-:W-:Y:S01]  /*1c10*/  FFMA R43, R16, R53, R43 ;  /* 0x00000035102b7223 */ /* 0x004fe2000000002b */
[----:B------:R-:W-:-:S02]  /*1c20*/  FFMA R53, R53, R17, R44 ;  /* 0x0000001135357223 */ /* 0x000fc4000000002c */
[----:B------:R-:W-:Y:S01]  /*1c30*/  LDS R18, [R33+0xc] ;  /* 0x00000c0021127984 */ /* 0x000fe20000000800 */
[C---:B---3--:R-:W-:Y:S01]  /*1c40*/  FFMA R35, R16.reuse, R37, R35 ;  /* 0x0000002510237223 */ /* 0x048fe20000000023 */
[-C--:B------:R-:W-:Y:S02]  /*1c50*/  FFMA R37, R37, R17.reuse, R26 ;  /* 0x0000001125257223 */ /* 0x080fe4000000001a */
[----:B------:R-:W2:Y:S01]  /*1c60*/  LDS.64 R12, [R64+0x180] ;  /* 0x00018000400c7984 */ /* 0x000ea20000000a00 */
[----:B----4-:R-:W-:Y:S01]  /*1c70*/  FFMA R39, R16, R38, R39 ;  /* 0x0000002610277223 */ /* 0x010fe20000000027 */
[----:B------:R-:W-:Y:S02]  /*1c80*/  FFMA R41, R38, R17, R41 ;  /* 0x0000001126297223 */ /* 0x000fe40000000029 */
[----:B------:R-:W3:Y:S04]  /*1c90*/  LDS R55, [R33+0x8c] ;  /* 0x00008c0021377984 */ /* 0x000ee80000000800 */
[----:B------:R-:W4:Y:S01]  /*1ca0*/  LDS R20, [R33+0x10c] ;  /* 0x00010c0021147984 */ /* 0x000f220000000800 */
[C---:B-----5:R-:W-:Y:S01]  /*1cb0*/  FFMA R29, R23.reuse, R14, R24 ;  /* 0x0000000e171d7223 */ /* 0x060fe20000000018 */
[----:B------:R-:W-:-:S02]  /*1cc0*/  FFMA R30, R23, R15, R30 ;  /* 0x0000000f171e7223 */ /* 0x000fc4000000001e */
[----:B------:R-:W5:Y:S01]  /*1cd0*/  LDS R21, [R33+0x18c] ;  /* 0x00018c0021157984 */ /* 0x000f620000000800 */
[----:B------:R-:W-:Y:S01]  /*1ce0*/  FFMA R25, R14, R36, R25 ;  /* 0x000000240e197223 */ /* 0x000fe20000000019 */
[----:B------:R-:W-:Y:S02]  /*1cf0*/  FFMA R36, R36, R15, R31 ;  /* 0x0000000f24247223 */ /* 0x000fe4000000001f */
[----:B------:R-:W-:Y:S01]  /*1d00*/  LDS R26, [R33+0x10] ;  /* 0x00001000211a7984 */ /* 0x000fe20000000800 */
[C---:B------:R-:W-:Y:S01]  /*1d10*/  FFMA R31, R14.reuse, R27, R40 ;  /* 0x0000001b0e1f7223 */ /* 0x040fe20000000028 */
[-C--:B------:R-:W-:Y:S02]  /*1d20*/  FFMA R27, R27, R15.reuse, R42 ;  /* 0x0000000f1b1b7223 */ /* 0x080fe4000000002a */
[----:B------:R-:W5:Y:S01]  /*1d30*/  LDS.64 R16, [R64+0x200] ;  /* 0x0002000040107984 */ /* 0x000f620000000a00 */
[----:B------:R-:W-:Y:S01]  /*1d40*/  FFMA R44, R14, R22, R45 ;  /* 0x000000160e2c7223 */ /* 0x000fe2000000002d */
[----:B------:R-:W-:-:S02]  /*1d50*/  FFMA R46, R22, R15, R51 ;  /* 0x0000000f162e7223 */ /* 0x000fc40000000033 */
[----:B------:R-:W5:Y:S01]  /*1d60*/  LDS R19, [R33+0x20c] ;  /* 0x00020c0021137984 */ /* 0x000f620000000800 */
[----:B------:R-:W-:Y:S01]  /*1d70*/  FFMA R43, R14, R50, R43 ;  /* 0x000000320e2b7223 */ /* 0x000fe2000000002b */
[-C--:B------:R-:W-:Y:S02]  /*1d80*/  FFMA R50, R50, R15.reuse, R53 ;  /* 0x0000000f32327223 */ /* 0x080fe40000000035 */
[----:B------:R-:W5:Y:S01]  /*1d90*/  LDS R49, [R33+0x28c] ;  /* 0x00028c0021317984 */ /* 0x000f620000000800 */
[----:B------:R-:W-:Y:S01]  /*1da0*/  FFMA R42, R14, R34, R35 ;  /* 0x000000220e2a7223 */ /* 0x000fe20000000023 */
[-C--:B------:R-:W-:Y:S02]  /*1db0*/  FFMA R34, R34, R15.reuse, R37 ;  /* 0x0000000f22227223 */ /* 0x080fe40000000025 */
[----:B------:R-:W5:Y:S01]  /*1dc0*/  LDS R47, [R33+0x30c] ;  /* 0x00030c00212f7984 */ /* 0x000f620000000800 */
[----:B-1----:R-:W-:Y:S01]  /*1dd0*/  FFMA R22, R14, R28, R39 ;  /* 0x0000001c0e167223 */ /* 0x002fe20000000027 */
[----:B------:R-:W-:-:S02]  /*1de0*/  FFMA R28, R28, R15, R41 ;  /* 0x0000000f1c1c7223 */ /* 0x000fc40000000029 */
[----:B------:R-:W1:Y:S04]  /*1df0*/  LDS R23, [R33+0x110] ;  /* 0x0001100021177984 */ /* 0x000e680000000800 */
[----:B------:R-:W1:Y:S01]  /*1e00*/  LDS R52, [R33+0x190] ;  /* 0x0001900021347984 */ /* 0x000e620000000800 */
[C---:B--2---:R-:W-:Y:S01]  /*1e10*/  FFMA R29, R18.reuse, R12, R29 ;  /* 0x0000000c121d7223 */ /* 0x044fe2000000001d */
[----:B------:R-:W-:Y:S01]  /*1e20*/  FFMA R18, R18, R13, R30 ;  /* 0x0000000d12127223 */ /* 0x000fe2000000001e */
[C---:B---3--:R-:W-:Y:S01]  /*1e30*/  FFMA R25, R12.reuse, R55, R25 ;  /* 0x000000370c197223 */ /* 0x048fe20000000019 */
[----:B------:R-:W2:Y:S01]  /*1e40*/  LDS R24, [R33+0x90] ;  /* 0x0000900021187984 */ /* 0x000ea20000000800 */
[----:B------:R-:W-:Y:S01]  /*1e50*/  FFMA R55, R55, R13, R36 ;  /* 0x0000000d37377223 */ /* 0x000fe20000000024 */
[----:B----4-:R-:W-:-:S02]  /*1e60*/  FFMA R31, R12, R20, R31 ;  /* 0x000000140c1f7223 */ /* 0x010fc4000000001f */
[----:B------:R-:W3:Y:S01]  /*1e70*/  LDS R48, [R33+0x210] ;  /* 0x0002100021307984 */ /* 0x000ee20000000800 */
[----:B------:R-:W-:Y:S01]  /*1e80*/  FFMA R20, R20, R13, R27 ;  /* 0x0000000d14147223 */ /* 0x000fe2000000001b */
[----:B-----5:R-:W-:Y:S02]  /*1e90*/  FFMA R43, R12, R21, R43 ;  /* 0x000000150c2b7223 */ /* 0x020fe4000000002b */
[----:B------:R-:W4:Y:S01]  /*1ea0*/  LDS R40, [R33+0x290] ;  /* 0x0002900021287984 */ /* 0x000f220000000800 */
[----:B------:R-:W-:-:S03]  /*1eb0*/  FFMA R21, R21, R13, R50 ;  /* 0x0000000d15157223 */ /* 0x000fc60000000032 */
[----:B------:R-:W5:Y:S01]  /*1ec0*/  LDS R38, [R33+0x310] ;  /* 0x0003100021267984 */ /* 0x000f620000000800 */
[----:B------:R-:W-:-:S03]  /*1ed0*/  FFMA R29, R26, R16, R29 ;  /* 0x000000101a1d7223 */ /* 0x000fc6000000001d */
[----:B------:R-:W-:Y:S01]  /*1ee0*/  LDS R30, [R33+0x14] ;  /* 0x00001400211e7984 */ /* 0x000fe20000000800 */
[----:B------:R-:W-:Y:S01]  /*1ef0*/  FFMA R26, R26, R17, R18 ;  /* 0x000000111a1a7223 */ /* 0x000fe20000000012 */
[C---:B------:R-:W-:Y:S02]  /*1f00*/  FFMA R53, R12.reuse, R19, R44 ;  /* 0x000000130c357223 */ /* 0x040fe4000000002c */
[----:B------:R-:W5:Y:S01]  /*1f10*/  LDS.64 R14, [R64+0x280] ;  /* 0x00028000400e7984 */ /* 0x000f620000000a00 */
[----:B------:R-:W-:Y:S01]  /*1f20*/  FFMA R19, R19, R13, R46 ;  /* 0x0000000d13137223 */ /* 0x000fe2000000002e */
[C---:B------:R-:W-:Y:S02]  /*1f30*/  FFMA R51, R12.reuse, R49, R42 ;  /* 0x000000310c337223 */ /* 0x040fe4000000002a */
[----:B------:R-:W5:Y:S01]  /*1f40*/  LDS R36, [R33+0x114] ;  /* 0x0001140021247984 */ /* 0x000f620000000800 */
[----:B------:R-:W-:Y:S01]  /*1f50*/  FFMA R49, R49, R13, R34 ;  /* 0x0000000d31317223 */ /* 0x000fe20000000022 */
[----:B------:R-:W-:-:S02]  /*1f60*/  FFMA R45, R12, R47, R22 ;  /* 0x0000002f0c2d7223 */ /* 0x000fc40000000016 */
[----:B------:R-:W5:Y:S01]  /*1f70*/  LDS R27, [R33+0x94] ;  /* 0x00009400211b7984 */ /* 0x000f620000000800 */
[----:B------:R-:W-:Y:S01]  /*1f80*/  FFMA R47, R47, R13, R28 ;  /* 0x0000000d2f2f7223 */ /* 0x000fe2000000001c */
[C---:B-1----:R-:W-:Y:S02]  /*1f90*/  FFMA R31, R16.reuse, R23, R31 ;  /* 0x00000017101f7223 */ /* 0x042fe4000000001f */
[----:B------:R-:W1:Y:S01]  /*1fa0*/  LDS R39, [R33+0x194] ;  /* 0x0001940021277984 */ /* 0x000e620000000800 */
[-C--:B------:R-:W-:Y:S01]  /*1fb0*/  FFMA R23, R23, R17.reuse, R20 ;  /* 0x0000001117177223 */ /* 0x080fe20000000014 */
[----:B------:R-:W-:Y:S02]  /*1fc0*/  FFMA R43, R16, R52, R43 ;  /* 0x00000034102b7223 */ /* 0x000fe4000000002b */
[----:B------:R-:W1:Y:S01]  /*1fd0*/  LDS R37, [R33+0x294] ;  /* 0x0002940021257984 */ /* 0x000e620000000800 */
[----:B------:R-:W-:-:S03]  /*1fe0*/  FFMA R52, R52, R17, R21 ;  /* 0x0000001134347223 */ /* 0x000fc60000000015 */
[----:B------:R-:W1:Y:S01]  /*1ff0*/  LDS R41, [R33+0x214] ;  /* 0x0002140021297984 */ /* 0x000e620000000800 */
[----:B--2---:R-:W-:Y:S01]  /*2000*/  FFMA R25, R16, R24, R25 ;  /* 0x0000001810197223 */ /* 0x004fe20000000019 */
[-C--:B------:R-:W-:Y:S02]  /*2010*/  FFMA R24, R24, R17.reuse, R55 ;  /* 0x0000001118187223 */ /* 0x080fe40000000037 */
[----:B------:R-:W2:Y:S01]  /*2020*/  LDS R35, [R33+0x314] ;  /* 0x0003140021237984 */ /* 0x000ea20000000800 */
[----:B---3--:R-:W-:Y:S01]  /*2030*/  FFMA R50, R16, R48, R53 ;  /* 0x0000003010327223 */ /* 0x008fe20000000035 */
[-C--:B------:R-:W-:Y:S02]  /*2040*/  FFMA R48, R48, R17.reuse, R19 ;  /* 0x0000001130307223 */ /* 0x080fe40000000013 */
[----:B------:R-:W-:Y:S01]  /*2050*/  LDS R18, [R33+0x18] ;  /* 0x0000180021127984 */ /* 0x000fe20000000800 */
[----:B----4-:R-:W-:Y:S01]  /*2060*/  FFMA R46, R16, R40, R51 ;  /* 0x00000028102e7223 */ /* 0x010fe20000000033 */
[----:B------:R-:W-:-:S02]  /*2070*/  FFMA R40, R40, R17, R49 ;  /* 0x0000001128287223 */ /* 0x000fc40000000031 */
[----:B------:R-:W3:Y:S01]  /*2080*/  LDS.64 R12, [R64+0x300] ;  /* 0x00030000400c7984 */ /* 0x000ee20000000a00 */
[----:B-----5:R-:W-:Y:S01]  /*2090*/  FFMA R42, R16, R38, R45 ;  /* 0x00000026102a7223 */ /* 0x020fe2000000002d */
[----:B------:R-:W-:Y:S02]  /*20a0*/  FFMA R38, R38, R17, R47 ;  /* 0x0000001126267223 */ /* 0x000fe4000000002f */
[----:B------:R-:W4:Y:S04]  /*20b0*/  LDS R21, [R33+0x118] ;  /* 0x0001180021157984 */ /* 0x000f280000000800 */
[----:B------:R-:W5:Y:S01]  /*20c0*/  LDS R20, [R33+0x218] ;  /* 0x0002180021147984 */ /* 0x000f620000000800 */
[C---:B------:R-:W-:Y:S01]  /*20d0*/  FFMA R29, R30.reuse, R14, R29 ;  /* 0x0000000e1e1d7223 */ /* 0x040fe2000000001d */
[----:B------:R-:W-:-:S02]  /*20e0*/  FFMA R30, R30, R15, R26 ;  /* 0x0000000f1e1e7223 */ /* 0x000fc4000000001a */
[----:B------:R-:W5:Y:S01]  /*20f0*/  LDS R22, [R33+0x98] ;  /* 0x0000980021167984 */ /* 0x000f620000000800 */
[----:B------:R-:W-:Y:S01]  /*2100*/  FFMA R31, R14, R36, R31 ;  /* 0x000000240e1f7223 */ /* 0x000fe2000000001f */
[----:B------:R-:W-:Y:S02]  /*2110*/  FFMA R36, R36, R15, R23 ;  /* 0x0000000f24247223 */ /* 0x000fe40000000017 */
[----:B------:R-:W5:Y:S01]  /*2120*/  LDS R34, [R33+0x318] ;  /* 0x0003180021227984 */ /* 0x000f620000000800 */
[C---:B------:R-:W-:Y:S01]  /*2130*/  FFMA R25, R14.reuse, R27, R25 ;  /* 0x0000001b0e197223 */ /* 0x040fe20000000019 */
[----:B------:R-:W-:Y:S02]  /*2140*/  FFMA R27, R27, R15, R24 ;  /* 0x0000000f1b1b7223 */ /* 0x000fe40000000018 */
[----:B------:R-:W5:Y:S01]  /*2150*/  LDS R28, [R33+0x298] ;  /* 0x00029800211c7984 */ /* 0x000f620000000800 */
[----:B-1----:R-:W-:Y:S01]  /*2160*/  FFMA R44, R14, R39, R43 ;  /* 0x000000270e2c7223 */ /* 0x002fe2000000002b */
[----:B------:R-:W-:-:S02]  /*2170*/  FFMA R52, R39, R15, R52 ;  /* 0x0000000f27347223 */ /* 0x000fc40000000034 */
[----:B------:R-:W-:Y:S01]  /*2180*/  LDS R26, [R33+0x1c] ;  /* 0x00001c00211a7984 */ /* 0x000fe20000000800 */
[C---:B------:R-:W-:Y:S01]  /*2190*/  FFMA R47, R14.reuse, R37, R46 ;  /* 0x000000250e2f7223 */ /* 0x040fe2000000002e */
[----:B------:R-:W-:Y:S02]  /*21a0*/  FFMA R49, R37, R15, R40 ;  /* 0x0000000f25317223 */ /* 0x000fe40000000028 */
[----:B------:R-:W1:Y:S01]  /*21b0*/  LDS.64 R16, [R64+0x380] ;  /* 0x0003800040107984 */ /* 0x000e620000000a00 */
[C---:B------:R-:W-:Y:S01]  /*21c0*/  FFMA R43, R14.reuse, R41, R50 ;  /* 0x000000290e2b7223 */ /* 0x040fe20000000032 */
[----:B------:R-:W-:Y:S02]  /*21d0*/  FFMA R45, R41, R15, R48 ;  /* 0x0000000f292d7223 */ /* 0x000fe40000000030 */
[----:B------:R-:W1:Y:S01]  /*21e0*/  LDS R19, [R33+0x198] ;  /* 0x0001980021137984 */ /* 0x000e620000000800 */
[----:B--2---:R-:W-:Y:S01]  /*21f0*/  FFMA R51, R14, R35, R42 ;  /* 0x000000230e337223 */ /* 0x004fe2000000002a */
[----:B------:R-:W-:-:S02]  /*2200*/  FFMA R53, R35, R15, R38 ;  /* 0x0000000f23357223 */ /* 0x000fc40000000026 */
[----:B------:R-:W2:Y:S04]  /*2210*/  LDS R23, [R33+0x11c] ;  /* 0x00011c0021177984 */ /* 0x000ea80000000800 */
[----:B------:R-:W2:Y:S01]  /*2220*/  LDS R24, [R33+0x9c] ;  /* 0x00009c0021187984 */ /* 0x000ea20000000800 */
[C---:B---3--:R-:W-:Y:S01]  /*2230*/  FFMA R29, R18.reuse, R12, R29 ;  /* 0x0000000c121d7223 */ /* 0x048fe2000000001d */
[----:B------:R-:W-:Y:S02]  /*2240*/  FFMA R30, R18, R13, R30 ;  /* 0x0000000d121e7223 */ /* 0x000fe4000000001e */
        /* <DEDUP_REMOVED lines=12> */
[----:B------:R-:W5:Y:S01]  /*2310*/  LDS R41, [R33+0x21c] ;  /* 0x00021c0021297984 */ /* 0x000f620000000800 */
[----:B------:R-:W-:Y:S01]  /*2320*/  FFMA R48, R12, R28, R47 ;  /* 0x0000001c0c307223 */ /* 0x000fe2000000002f */
[----:B------:R-:W-:Y:S02]  /*2330*/  FFMA R28, R28, R13, R49 ;  /* 0x0000000d1c1c7223 */ /* 0x000fe40000000031 */
[----:B------:R-:W5:Y:S04]  /*2340*/  LDS R38, [R33+0x31c] ;  /* 0x00031c0021267984 */ /* 0x000f680000000800 */
[----:B------:R-:W5:Y:S01]  /*2350*/  LDS R18, [R33+0xa0] ;  /* 0x0000a00021127984 */ /* 0x000f620000000800 */
[C---:B-1----:R-:W-:Y:S01]  /*2360*/  FFMA R34, R26.reuse, R16, R29 ;  /* 0x000000101a227223 */ /* 0x042fe2000000001d */
[----:B------:R-:W-:-:S02]  /*2370*/  FFMA R30, R26, R17, R30 ;  /* 0x000000111a1e7223 */ /* 0x000fc4000000001e */
[----:B------:R-:W1:Y:S01]  /*2380*/  LDS R20, [R33+0x220] ;  /* 0x0002200021147984 */ /* 0x000e620000000800 */
[----:B------:R-:W-:Y:S01]  /*2390*/  FFMA R44, R12, R19, R44 ;  /* 0x000000130c2c7223 */ /* 0x000fe2000000002c */
[----:B------:R-:W-:Y:S02]  /*23a0*/  FFMA R52, R19, R13, R52 ;  /* 0x0000000d13347223 */ /* 0x000fe40000000034 */
[----:B------:R-:W1:Y:S01]  /*23b0*/  LDS R22, [R33+0x120] ;  /* 0x0001200021167984 */ /* 0x000e620000000800 */
[C---:B--2---:R-:W-:Y:S01]  /*23c0*/  FFMA R29, R16.reuse, R23, R40 ;  /* 0x00000017101d7223 */ /* 0x044fe20000000028 */
[-C--:B------:R-:W-:Y:S02]  /*23d0*/  FFMA R45, R23, R17.reuse, R36 ;  /* 0x00000011172d7223 */ /* 0x080fe40000000024 */
[----:B------:R-:W2:Y:S01]  /*23e0*/  LDS R21, [R33+0x2a0] ;  /* 0x0002a00021157984 */ /* 0x000ea20000000800 */
[----:B------:R-:W-:Y:S01]  /*23f0*/  FFMA R25, R16, R24, R25 ;  /* 0x0000001810197223 */ /* 0x000fe20000000019 */
[----:B------:R-:W-:-:S02]  /*2400*/  FFMA R27, R24, R17, R27 ;  /* 0x00000011181b7223 */ /* 0x000fc4000000001b */
[----:B------:R-:W2:Y:S01]  /*2410*/  LDS R19, [R33+0x1a0] ;  /* 0x0001a00021137984 */ /* 0x000ea20000000800 */
[C---:B---3--:R-:W-:Y:S01]  /*2420*/  FFMA R43, R16.reuse, R39, R44 ;  /* 0x00000027102b7223 */ /* 0x048fe2000000002c */
[----:B------:R-:W-:Y:S02]  /*2430*/  FFMA R52, R39, R17, R52 ;  /* 0x0000001127347223 */ /* 0x000fe40000000034 */
[----:B------:R-:W-:Y:S01]  /*2440*/  LDS.64 R12, [R64+0x480] ;  /* 0x00048000400c7984 */ /* 0x000fe20000000a00 */
[----:B----4-:R-:W-:Y:S01]  /*2450*/  FFMA R48, R16, R37, R48 ;  /* 0x0000002510307223 */ /* 0x010fe20000000030 */
[----:B------:R-:W-:Y:S02]  /*2460*/  FFMA R40, R37, R17, R28 ;  /* 0x0000001125287223 */ /* 0x000fe4000000001c */
[----:B------:R-:W3:Y:S04]  /*2470*/  LDS R23, [R33+0xa4] ;  /* 0x0000a40021177984 */ /* 0x000ee80000000800 */
[----:B------:R-:W4:Y:S01]  /*2480*/  LDS R31, [R33+0x320] ;  /* 0x00032000211f7984 */ /* 0x000f220000000800 */
[C---:B-----5:R-:W-:Y:S01]  /*2490*/  FFMA R37, R35.reuse, R14, R34 ;  /* 0x0000000e23257223 */ /* 0x060fe20000000022 */
[----:B------:R-:W-:-:S02]  /*24a0*/  FFMA R44, R35, R15, R30 ;  /* 0x0000000f232c7223 */ /* 0x000fc4000000001e */
[----:B------:R-:W5:Y:S01]  /*24b0*/  LDS R26, [R33+0x24] ;  /* 0x00002400211a7984 */ /* 0x000f620000000800 */
[C---:B------:R-:W-:Y:S01]  /*24c0*/  FFMA R39, R16.reuse, R41, R42 ;  /* 0x0000002910277223 */ /* 0x040fe2000000002a */
[-C--:B------:R-:W-:Y:S02]  /*24d0*/  FFMA R41, R41, R17.reuse, R46 ;  /* 0x0000001129297223 */ /* 0x080fe4000000002e */
[----:B------:R-:W5:Y:S01]  /*24e0*/  LDS R24, [R33+0x124] ;  /* 0x0001240021187984 */ /* 0x000f620000000800 */
[----:B------:R-:W-:Y:S01]  /*24f0*/  FFMA R42, R16, R38, R51 ;  /* 0x00000026102a7223 */ /* 0x000fe20000000033 */
[----:B------:R-:W-:Y:S02]  /*2500*/  FFMA R38, R38, R17, R53 ;  /* 0x0000001126267223 */ /* 0x000fe40000000035 */
[----:B------:R-:W5:Y:S01]  /*2510*/  LDS R36, [R33+0x1a4] ;  /* 0x0001a40021247984 */ /* 0x000f620000000800 */
[----:B------:R-:W-:Y:S01]  /*2520*/  FFMA R46, R18, R15, R27 ;  /* 0x0000000f122e7223 */ /* 0x000fe2000000001b */
[----:B------:R-:W-:-:S02]  /*2530*/  FFMA R25, R14, R18, R25 ;  /* 0x000000120e197223 */ /* 0x000fc40000000019 */
[----:B------:R-:W5:Y:S01]  /*2540*/  LDS R28, [R33+0x224] ;  /* 0x00022400211c7984 */ /* 0x000f620000000800 */
[----:B-1----:R-:W-:Y:S01]  /*2550*/  FFMA R39, R14, R20, R39 ;  /* 0x000000140e277223 */ /* 0x002fe20000000027 */
[-C--:B------:R-:W-:Y:S02]  /*2560*/  FFMA R41, R20, R15.reuse, R41 ;  /* 0x0000000f14297223 */ /* 0x080fe40000000029 */
[----:B------:R-:W1:Y:S01]  /*2570*/  LDS R34, [R33+0x2a4] ;  /* 0x0002a40021227984 */ /* 0x000e620000000800 */
[----:B------:R-:W-:Y:S01]  /*2580*/  FFMA R29, R14, R22, R29 ;  /* 0x000000160e1d7223 */ /* 0x000fe2000000001d */
[----:B------:R-:W-:Y:S02]  /*2590*/  FFMA R45, R22, R15, R45 ;  /* 0x0000000f162d7223 */ /* 0x000fe4000000002d */
[----:B------:R-:W1:Y:S01]  /*25a0*/  LDS R30, [R33+0x324] ;  /* 0x00032400211e7984 */ /* 0x000e620000000800 */
[----:B--2---:R-:W-:Y:S01]  /*25b0*/  FFMA R47, R14, R21, R48 ;  /* 0x000000150e2f7223 */ /* 0x004fe20000000030 */
[----:B------:R-:W-:-:S02]  /*25c0*/  FFMA R49, R21, R15, R40 ;  /* 0x0000000f15317223 */ /* 0x000fc40000000028 */
[----:B------:R-:W-:Y:S01]  /*25d0*/  LDS.64 R16, [R64+0x500] ;  /* 0x0005000040107984 */ /* 0x000fe20000000a00 */
[----:B------:R-:W-:Y:S01]  /*25e0*/  FFMA R43, R14, R19, R43 ;  /* 0x000000130e2b7223 */ /* 0x000fe2000000002b */
[----:B------:R-:W-:Y:S02]  /*25f0*/  FFMA R35, R19, R15, R52 ;  /* 0x0000000f13237223 */ /* 0x000fe40000000034 */
[----:B------:R-:W2:Y:S04]  /*2600*/  LDS R27, [R33+0xa8] ;  /* 0x0000a800211b7984 */ /* 0x000ea80000000800 */
[----:B------:R-:W2:Y:S01]  /*2610*/  LDS R20, [R33+0x128] ;  /* 0x0001280021147984 */ /* 0x000ea20000000800 */
[----:B---3--:R-:W-:Y:S01]  /*2620*/  FFMA R48, R23, R13, R46 ;  /* 0x0000000d17307223 */ /* 0x008fe2000000002e */
[----:B------:R-:W-:-:S02]  /*2630*/  FFMA R25, R12, R23, R25 ;  /* 0x000000170c197223 */ /* 0x000fc40000000019 */
[----:B------:R-:W3:Y:S01]  /*2640*/  LDS R22, [R33+0x28] ;  /* 0x0000280021167984 */ /* 0x000ee20000000800 */
[----:B----4-:R-:W-:Y:S01]  /*2650*/  FFMA R51, R14, R31, R42 ;  /* 0x0000001f0e337223 */ /* 0x010fe2000000002a */
[----:B------:R-:W-:Y:S02]  /*2660*/  FFMA R31, R31, R15, R38 ;  /* 0x0000000f1f1f7223 */ /* 0x000fe40000000026 */
[----:B------:R-:W-:Y:S01]  /*2670*/  LDS.64 R18, [R64+0x580] ;  /* 0x0005800040127984 */ /* 0x000fe20000000a00 */
[C---:B-----5:R-:W-:Y:S01]  /*2680*/  FFMA R37, R26.reuse, R12, R37 ;  /* 0x0000000c1a257223 */ /* 0x060fe20000000025 */
[-C--:B------:R-:W-:Y:S02]  /*2690*/  FFMA R44, R26, R13.reuse, R44 ;  /* 0x0000000d1a2c7223 */ /* 0x080fe4000000002c */
[----:B------:R-:W4:Y:S01]  /*26a0*/  LDS R46, [R33+0xac] ;  /* 0x0000ac00212e7984 */ /* 0x000f220000000800 */
        /* <DEDUP_REMOVED lines=11> */
[----:B------:R-:W1:Y:S01]  /*2760*/  LDS R42, [R33+0x328] ;  /* 0x00032800212a7984 */ /* 0x000e620000000800 */
[----:B------:R-:W-:Y:S01]  /*2770*/  FFMA R43, R12, R30, R51 ;  /* 0x0000001e0c2b7223 */ /* 0x000fe20000000033 */
[----:B------:R-:W-:Y:S02]  /*2780*/  FFMA R31, R30, R13, R31 ;  /* 0x0000000d1e1f7223 */ /* 0x000fe4000000001f */
[----:B------:R-:W1:Y:S04]  /*2790*/  LDS R23, [R33+0x12c] ;  /* 0x00012c0021177984 */ /* 0x000e680000000800 */
[----:B------:R-:W1:Y:S01]  /*27a0*/  LDS R26, [R33+0x2c] ;  /* 0x00002c00211a7984 */ /* 0x000e620000000800 */
[----:B--2---:R-:W-:Y:S01]  /*27b0*/  FFMA R25, R16, R27, R25 ;  /* 0x0000001b10197223 */ /* 0x004fe20000000019 */
[----:B------:R-:W-:-:S02]  /*27c0*/  FFMA R27, R27, R17, R48 ;  /* 0x000000111b1b7223 */ /* 0x000fc40000000030 */
[----:B------:R-:W2:Y:S01]  /*27d0*/  LDS R29, [R33+0x1ac] ;  /* 0x0001ac00211d7984 */ /* 0x000ea20000000800 */
[----:B------:R-:W-:Y:S01]  /*27e0*/  FFMA R30, R16, R20, R53 ;  /* 0x00000014101e7223 */ /* 0x000fe20000000035 */
[-C--:B------:R-:W-:Y:S02]  /*27f0*/  FFMA R20, R20, R17.reuse, R45 ;  /* 0x0000001114147223 */ /* 0x080fe4000000002d */
[----:B------:R-:W2:Y:S01]  /*2800*/  LDS R24, [R33+0x22c] ;  /* 0x00022c0021187984 */ /* 0x000ea20000000800 */
[C---:B---3--:R-:W-:Y:S01]  /*2810*/  FFMA R44, R22.reuse, R17, R44 ;  /* 0x00000011162c7223 */ /* 0x048fe2000000002c */
[----:B------:R-:W-:Y:S02]  /*2820*/  FFMA R37, R22, R16, R37 ;  /* 0x0000001016257223 */ /* 0x000fe40000000025 */
[----:B------:R-:W3:Y:S04]  /*2830*/  LDS R35, [R33+0x2ac] ;  /* 0x0002ac0021237984 */ /* 0x000ee80000000800 */
[----:B------:R-:W3:Y:S01]  /*2840*/  LDS R28, [R33+0x32c] ;  /* 0x00032c00211c7984 */ /* 0x000ee20000000800 */
[----:B----4-:R-:W-:Y:S01]  /*2850*/  FFMA R25, R18, R46, R25 ;  /* 0x0000002e12197223 */ /* 0x010fe20000000019 */
[----:B------:R-:W-:-:S02]  /*2860*/  FFMA R46, R46, R19, R27 ;  /* 0x000000132e2e7223 */ /* 0x000fc4000000001b */
[----:B------:R-:W-:Y:S01]  /*2870*/  LDS.64 R14, [R64+0x600] ;  /* 0x00060000400e7984 */ /* 0x000fe20000000a00 */
[----:B-----5:R-:W-:Y:S01]  /*2880*/  FFMA R39, R16, R40, R39 ;  /* 0x0000002810277223 */ /* 0x020fe20000000027 */
[----:B------:R-:W-:Y:S02]  /*2890*/  FFMA R41, R40, R17, R41 ;  /* 0x0000001128297223 */ /* 0x000fe40000000029 */
[----:B------:R-:W4:Y:S01]  /*28a0*/  LDS R36, [R33+0x130] ;  /* 0x0001300021247984 */ /* 0x000f220000000800 */
[C---:B------:R-:W-:Y:S01]  /*28b0*/  FFMA R50, R16.reuse, R21, R50 ;  /* 0x0000001510327223 */ /* 0x040fe20000000032 */
[-C--:B------:R-:W-:Y:S02]  /*28c0*/  FFMA R52, R21, R17.reuse, R52 ;  /* 0x0000001115347223 */ /* 0x080fe40000000034 */
[----:B------:R-:W5:Y:S01]  /*28d0*/  LDS R12, [R33+0x1b0] ;  /* 0x0001b000210c7984 */ /* 0x000f620000000800 */
[----:B------:R-:W-:Y:S01]  /*28e0*/  FFMA R40, R16, R38, R47 ;  /* 0x0000002610287223 */ /* 0x000fe2000000002f */
[----:B------:R-:W-:-:S02]  /*28f0*/  FFMA R38, R38, R17, R49 ;  /* 0x0000001126267223 */ /* 0x000fc40000000031 */
[----:B------:R-:W5:Y:S01]  /*2900*/  LDS R51, [R33+0x2b0] ;  /* 0x0002b00021337984 */ /* 0x000f620000000800 */
[----:B-1----:R-:W-:Y:S01]  /*2910*/  FFMA R43, R16, R42, R43 ;  /* 0x0000002a102b7223 */ /* 0x002fe2000000002b */
[----:B------:R-:W-:Y:S02]  /*2920*/  FFMA R31, R42, R17, R31 ;  /* 0x000000112a1f7223 */ /* 0x000fe4000000001f */
[----:B------:R-:W1:Y:S01]  /*2930*/  LDS R13, [R33+0xb0] ;  /* 0x0000b000210d7984 */ /* 0x000e620000000800 */
[----:B------:R-:W-:Y:S01]  /*2940*/  FFMA R27, R18, R23, R30 ;  /* 0x00000017121b7223 */ /* 0x000fe2000000001e */
[-C--:B------:R-:W-:Y:S02]  /*2950*/  FFMA R23, R23, R19.reuse, R20 ;  /* 0x0000001317177223 */ /* 0x080fe40000000014 */
[----:B------:R-:W1:Y:S01]  /*2960*/  LDS R34, [R33+0x30] ;  /* 0x0000300021227984 */ /* 0x000e620000000800 */
[C---:B------:R-:W-:Y:S01]  /*2970*/  FFMA R16, R26.reuse, R19, R44 ;  /* 0x000000131a107223 */ /* 0x040fe2000000002c */
[----:B------:R-:W-:-:S02]  /*2980*/  FFMA R17, R26, R18, R37 ;  /* 0x000000121a117223 */ /* 0x000fc40000000025 */
[----:B------:R-:W1:Y:S01]  /*2990*/  LDS R53, [R33+0x330] ;  /* 0x0003300021357984 */ /* 0x000e620000000800 */
[C---:B--2---:R-:W-:Y:S01]  /*29a0*/  FFMA R37, R18.reuse, R29, R50 ;  /* 0x0000001d12257223 */ /* 0x044fe20000000032 */
[-C--:B------:R-:W-:Y:S02]  /*29b0*/  FFMA R29, R29, R19.reuse, R52 ;  /* 0x000000131d1d7223 */ /* 0x080fe40000000034 */
[----:B------:R-:W2:Y:S01]  /*29c0*/  LDS R22, [R33+0x230] ;  /* 0x0002300021167984 */ /* 0x000ea20000000800 */
[----:B------:R-:W-:Y:S01]  /*29d0*/  FFMA R47, R18, R24, R39 ;  /* 0x00000018122f7223 */ /* 0x000fe20000000027 */
[----:B------:R-:W-:Y:S02]  /*29e0*/  FFMA R55, R24, R19, R41 ;  /* 0x0000001318377223 */ /* 0x000fe40000000029 */
[----:B------:R-:W-:Y:S01]  /*29f0*/  LDS R44, [R33+0x34] ;  /* 0x00003400212c7984 */ /* 0x000fe20000000800 */
[----:B---3--:R-:W-:Y:S01]  /*2a00*/  FFMA R41, R18, R35, R40 ;  /* 0x0000002312297223 */ /* 0x008fe20000000028 */
[----:B------:R-:W-:-:S02]  /*2a10*/  FFMA R24, R35, R19, R38 ;  /* 0x0000001323187223 */ /* 0x000fc40000000026 */
[----:B------:R-:W3:Y:S01]  /*2a20*/  LDS.64 R20, [R64+0x680] ;  /* 0x0006800040147984 */ /* 0x000ee20000000a00 */
[----:B------:R-:W-:Y:S01]  /*2a30*/  FFMA R65, R18, R28, R43 ;  /* 0x0000001c12417223 */ /* 0x000fe2000000002b */
[----:B------:R-:W-:Y:S02]  /*2a40*/  FFMA R38, R28, R19, R31 ;  /* 0x000000131c267223 */ /* 0x000fe4000000001f */
[----:B------:R-:W3:Y:S01]  /*2a50*/  LDS R45, [R33+0x134] ;  /* 0x00013400212d7984 */ /* 0x000ee20000000800 */
[----:B----4-:R-:W-:-:S03]  /*2a60*/  FFMA R18, R14, R36, R27 ;  /* 0x000000240e127223 */ /* 0x010fc6000000001b */
[----:B------:R-:W4:Y:S01]  /*2a70*/  LDS R49, [R33+0xb4] ;  /* 0x0000b40021317984 */ /* 0x000f220000000800 */
[-C--:B------:R-:W-:Y:S01]  /*2a80*/  FFMA R36, R36, R15.reuse, R23 ;  /* 0x0000000f24247223 */ /* 0x080fe20000000017 */
[----:B-----5:R-:W-:Y:S02]  /*2a90*/  FFMA R50, R12, R15, R29 ;  /* 0x0000000f0c327223 */ /* 0x020fe4000000001d */
[----:B------:R-:W-:Y:S01]  /*2aa0*/  LDS.64 R26, [R64+0x700] ;  /* 0x00070000401a7984 */ /* 0x000fe20000000a00 */
[C---:B------:R-:W-:Y:S01]  /*2ab0*/  FFMA R43, R14.reuse, R12, R37 ;  /* 0x0000000c0e2b7223 */ /* 0x040fe20000000025 */
[C---:B------:R-:W-:Y:S02]  /*2ac0*/  FFMA R41, R14.reuse, R51, R41 ;  /* 0x000000330e297223 */ /* 0x040fe40000000029 */
[----:B------:R-:W5:Y:S01]  /*2ad0*/  LDS R29, [R33+0x38] ;  /* 0x00003800211d7984 */ /* 0x000f620000000800 */
[----:B------:R-:W-:Y:S01]  /*2ae0*/  FFMA R51, R51, R15, R24 ;  /* 0x0000000f33337223 */ /* 0x000fe20000000018 */
[----:B-1----:R-:W-:-:S02]  /*2af0*/  FFMA R31, R14, R13, R25 ;  /* 0x0000000d0e1f7223 */ /* 0x002fc40000000019 */
[----:B------:R-:W1:Y:S01]  /*2b00*/  LDS R39, [R33+0x1b4] ;  /* 0x0001b40021277984 */ /* 0x000e620000000800 */
[-C--:B------:R-:W-:Y:S01]  /*2b10*/  FFMA R52, R13, R15.reuse, R46 ;  /* 0x0000000f0d347223 */ /* 0x080fe2000000002e */
[C---:B------:R-:W-:Y:S02]  /*2b20*/  FFMA R17, R34.reuse, R14, R17 ;  /* 0x0000000e22117223 */ /* 0x040fe40000000011 */
[----:B------:R-:W1:Y:S01]  /*2b30*/  LDS R35, [R33+0x234] ;  /* 0x0002340021237984 */ /* 0x000e620000000800 */
[----:B------:R-:W-:Y:S01]  /*2b40*/  FFMA R16, R34, R15, R16 ;  /* 0x0000000f22107223 */ /* 0x000fe20000000010 */
[C---:B------:R-:W-:Y:S02]  /*2b50*/  FFMA R65, R14.reuse, R53, R65 ;  /* 0x000000350e417223 */ /* 0x040fe40000000041 */
[----:B------:R-:W1:Y:S01]  /*2b60*/  LDS R40, [R33+0x2b4] ;  /* 0x0002b40021287984 */ /* 0x000e620000000800 */
[----:B------:R-:W-:Y:S01]  /*2b70*/  FFMA R53, R53, R15, R38 ;  /* 0x0000000f35357223 */ /* 0x000fe20000000026 */
[----:B--2---:R-:W-:-:S02]  /*2b80*/  FFMA R48, R14, R22, R47 ;  /* 0x000000160e307223 */ /* 0x004fc4000000002f */
[----:B------:R-:W2:Y:S01]  /*2b90*/  LDS R66, [R33+0x334] ;  /* 0x0003340021427984 */ /* 0x000ea20000000800 */
[----:B------:R-:W-:-:S03]  /*2ba0*/  FFMA R46, R22, R15, R55 ;  /* 0x0000000f162e7223 */ /* 0x000fc60000000037 */
[----:B------:R-:W-:Y:S01]  /*2bb0*/  LDS R37, [R33+0x3c] ;  /* 0x00003c0021257984 */ /* 0x000fe20000000800 */
[----:B---3--:R-:W-:-:S03]  /*2bc0*/  FFMA R38, R44, R20, R17 ;  /* 0x000000142c267223 */ /* 0x008fc60000000011 */
[----:B------:R-:W3:Y:S01]  /*2bd0*/  LDS.64 R24, [R64+0x780] ;  /* 0x0007800040187984 */ /* 0x000ee20000000a00 */
[----:B------:R-:W-:Y:S01]  /*2be0*/  FFMA R44, R44, R21, R16 ;  /* 0x000000152c2c7223 */ /* 0x000fe20000000010 */
[----:B------:R-:W-:Y:S02]  /*2bf0*/  FFMA R47, R20, R45, R18 ;  /* 0x0000002d142f7223 */ /* 0x000fe40000000012 */
[----:B------:R-:W-:Y:S01]  /*2c00*/  LDS R34, [R33+0x40] ;  /* 0x0000400021227984 */ /* 0x000fe20000000800 */
[----:B------:R-:W-:-:S03]  /*2c10*/  FFMA R45, R45, R21, R36 ;  /* 0x000000152d2d7223 */ /* 0x000fc60000000024 */
[----:B------:R-:W3:Y:S01]  /*2c20*/  LDS.64 R12, [R64+0x800] ;  /* 0x00080000400c7984 */ /* 0x000ee20000000a00 */
[----:B----4-:R-:W-:Y:S01]  /*2c30*/  FFMA R31, R20, R49, R31 ;  /* 0x00000031141f7223 */ /* 0x010fe2000000001f */
[----:B------:R-:W-:Y:S02]  /*2c40*/  FFMA R49, R49, R21, R52 ;  /* 0x0000001531317223 */ /* 0x000fe40000000034 */
[----:B------:R-:W4:Y:S04]  /*2c50*/  LDS R68, [R33+0x238] ;  /* 0x0002380021447984 */ /* 0x000f280000000800 */
[----:B------:R-:W-:Y:S01]  /*2c60*/  LDS R23, [R33+0x44] ;  /* 0x0000440021177984 */ /* 0x000fe20000000800 */
[C---:B-----5:R-:W-:Y:S01]  /*2c70*/  FFMA R38, R29.reuse, R26, R38 ;  /* 0x0000001a1d267223 */ /* 0x060fe20000000026 */
[----:B------:R-:W-:-:S02]  /*2c80*/  FFMA R44, R29, R27, R44 ;  /* 0x0000001b1d2c7223 */ /* 0x000fc4000000002c */
[----:B------:R-:W5:Y:S01]  /*2c90*/  LDS.64 R14, [R64+0x880] ;  /* 0x00088000400e7984 */ /* 0x000f620000000a00 */
[C---:B-1----:R-:W-:Y:S01]  /*2ca0*/  FFMA R43, R20.reuse, R39, R43 ;  /* 0x00000027142b7223 */ /* 0x042fe2000000002b */
[----:B------:R-:W-:Y:S02]  /*2cb0*/  FFMA R39, R39, R21, R50 ;  /* 0x0000001527277223 */ /* 0x000fe40000000032 */
[----:B------:R-:W-:Y:S01]  /*2cc0*/  LDS R22, [R33+0x48] ;  /* 0x0000480021167984 */ /* 0x000fe20000000800 */
[C---:B------:R-:W-:Y:S01]  /*2cd0*/  FFMA R67, R20.reuse, R35, R48 ;  /* 0x0000002314437223 */ /* 0x040fe20000000030 */
[-C--:B------:R-:W-:Y:S02]  /*2ce0*/  FFMA R35, R35, R21.reuse, R46 ;  /* 0x0000001523237223 */ /* 0x080fe4000000002e */
[----:B------:R-:W1:Y:S01]  /*2cf0*/  LDS.64 R16, [R64+0x900] ;  /* 0x0009000040107984 */ /* 0x000e620000000a00 */
[----:B------:R-:W-:Y:S01]  /*2d00*/  FFMA R41, R20, R40, R41 ;  /* 0x0000002814297223 */ /* 0x000fe20000000029 */
[----:B------:R-:W-:-:S02]  /*2d10*/  FFMA R40, R40, R21, R51 ;  /* 0x0000001528287223 */ /* 0x000fc40000000033 */
[----:B------:R-:W1:Y:S01]  /*2d20*/  LDS R28, [R33+0x138] ;  /* 0x00013800211c7984 */ /* 0x000e620000000800 */
[----:B--2---:R-:W-:Y:S01]  /*2d30*/  FFMA R65, R20, R66, R65 ;  /* 0x0000004214417223 */ /* 0x004fe20000000041 */
[----:B------:R-:W-:Y:S02]  /*2d40*/  FFMA R66, R66, R21, R53 ;  /* 0x0000001542427223 */ /* 0x000fe40000000035 */
[----:B------:R-:W-:Y:S04]  /*2d50*/  LDS R36, [R33+0x4c] ;  /* 0x00004c0021247984 */ /* 0x000fe80000000800 */
[----:B------:R-:W2:Y:S01]  /*2d60*/  LDS.64 R18, [R64+0x980] ;  /* 0x0009800040127984 */ /* 0x000ea20000000a00 */
[C---:B---3--:R-:W-:Y:S01]  /*2d70*/  FFMA R21, R37.reuse, R24, R38 ;  /* 0x0000001825157223 */ /* 0x048fe20000000026 */
[----:B------:R-:W-:-:S02]  /*2d80*/  FFMA R44, R37, R25, R44 ;  /* 0x00000019252c7223 */ /* 0x000fc4000000002c */
[----:B------:R-:W3:Y:S04]  /*2d90*/  LDS R30, [R33+0xb8] ;  /* 0x0000b800211e7984 */ /* 0x000ee80000000800 */
[----:B------:R-:W3:Y:S01]  /*2da0*/  LDS R42, [R33+0x1b8] ;  /* 0x0001b800212a7984 */ /* 0x000ee20000000800 */
[C---:B------:R-:W-:Y:S01]  /*2db0*/  FFMA R20, R34.reuse, R12, R21 ;  /* 0x0000000c22147223 */ /* 0x040fe20000000015 */
[----:B------:R-:W-:Y:S01]  /*2dc0*/  FFMA R44, R34, R13, R44 ;  /* 0x0000000d222c7223 */ /* 0x000fe2000000002c */
[----:B----4-:R-:W-:Y:S01]  /*2dd0*/  FFMA R67, R26, R68, R67 ;  /* 0x000000441a437223 */ /* 0x010fe20000000043 */
[----:B------:R-:W-:Y:S01]  /*2de0*/  FFMA R68, R68, R27, R35 ;  /* 0x0000001b44447223 */ /* 0x000fe20000000023 */
[----:B------:R-:W-:Y:S04]  /*2df0*/  LDS R48, [R33+0x50] ;  /* 0x0000500021307984 */ /* 0x000fe80000000800 */
[----:B------:R-:W4:Y:S01]  /*2e00*/  LDS R53, [R33+0x2b8] ;  /* 0x0002b80021357984 */ /* 0x000f220000000800 */
[C---:B-----5:R-:W-:Y:S01]  /*2e10*/  FFMA R35, R23.reuse, R14, R20 ;  /* 0x0000000e17237223 */ /* 0x060fe20000000014 */
[----:B------:R-:W-:-:S02]  /*2e20*/  FFMA R44, R23, R15, R44 ;  /* 0x0000000f172c7223 */ /* 0x000fc4000000002c */
[----:B------:R-:W5:Y:S04]  /*2e30*/  LDS.64 R20, [R64+0xa00] ;  /* 0x000a000040147984 */ /* 0x000f680000000a00 */
[----:B------:R-:W5:Y:S01]  /*2e40*/  LDS R51, [R33+0x338] ;  /* 0x0003380021337984 */ /* 0x000f620000000800 */
[C---:B-1----:R-:W-:Y:S01]  /*2e50*/  FFMA R37, R22.reuse, R16, R35 ;  /* 0x0000001016257223 */ /* 0x042fe20000000023 */
[----:B------:R-:W-:Y:S02]  /*2e60*/  FFMA R44, R22, R17, R44 ;  /* 0x00000011162c7223 */ /* 0x000fe4000000002c */
[----:B------:R-:W-:Y:S01]  /*2e70*/  LDS R50, [R33+0x54] ;  /* 0x0000540021327984 */ /* 0x000fe20000000800 */
[----:B------:R-:W-:Y:S01]  /*2e80*/  FFMA R29, R26, R28, R47 ;  /* 0x0000001c1a1d7223 */ /* 0x000fe2000000002f */
[----:B------:R-:W-:-:S02]  /*2e90*/  FFMA R28, R28, R27, R45 ;  /* 0x0000001b1c1c7223 */ /* 0x000fc4000000002d */
[----:B------:R-:W1:Y:S04]  /*2ea0*/  LDS.64 R22, [R64+0xa80] ;  /* 0x000a800040167984 */ /* 0x000e680000000a00 */
[----:B------:R-:W-:Y:S01]  /*2eb0*/  LDS R45, [R33+0x58] ;  /* 0x00005800212d7984 */ /* 0x000fe20000000800 */
[C---:B--2---:R-:W-:Y:S01]  /*2ec0*/  FFMA R55, R36.reuse, R18, R37 ;  /* 0x0000001224377223 */ /* 0x044fe20000000025 */
[----:B------:R-:W-:Y:S02]  /*2ed0*/  FFMA R52, R36, R19, R44 ;  /* 0x0000001324347223 */ /* 0x000fe4000000002c */
[----:B------:R-:W2:Y:S01]  /*2ee0*/  LDS.64 R34, [R64+0xb00] ;  /* 0x000b000040227984 */ /* 0x000ea20000000a00 */
[----:B---3--:R-:W-:Y:S01]  /*2ef0*/  FFMA R31, R26, R30, R31 ;  /* 0x0000001e1a1f7223 */ /* 0x008fe2000000001f */
[----:B------:R-:W-:-:S02]  /*2f00*/  FFMA R30, R30, R27, R49 ;  /* 0x0000001b1e1e7223 */ /* 0x000fc40000000031 */
[----:B------:R-:W-:Y:S01]  /*2f10*/  LDS R44, [R33+0x5c] ;  /* 0x00005c00212c7984 */ /* 0x000fe20000000800 */
[----:B------:R-:W-:Y:S01]  /*2f20*/  FFMA R43, R26, R42, R43 ;  /* 0x0000002a1a2b7223 */ /* 0x000fe2000000002b */
[----:B------:R-:W-:Y:S02]  /*2f30*/  FFMA R42, R42, R27, R39 ;  /* 0x0000001b2a2a7223 */ /* 0x000fe40000000027 */
[----:B------:R-:W3:Y:S04]  /*2f40*/  LDS.64 R36, [R64+0xb80] ;  /* 0x000b800040247984 */ /* 0x000ee80000000a00 */
[----:B------:R-:W3:Y:S04]  /*2f50*/  LDS R47, [R33+0x13c] ;  /* 0x00013c00212f7984 */ /* 0x000ee80000000800 */
[----:B------:R-:W3:Y:S01]  /*2f60*/  LDS R49, [R33+0xbc] ;  /* 0x0000bc0021317984 */ /* 0x000ee20000000800 */
[----:B----4-:R-:W-:Y:S01]  /*2f70*/  FFMA R41, R26, R53, R41 ;  /* 0x000000351a297223 */ /* 0x010fe20000000029 */
[----:B------:R-:W-:-:S02]  /*2f80*/  FFMA R40, R53, R27, R40 ;  /* 0x0000001b35287223 */ /* 0x000fc40000000028 */
[----:B------:R-:W-:Y:S01]  /*2f90*/  LDS R46, [R33+0x60] ;  /* 0x00006000212e7984 */ /* 0x000fe20000000800 */
[C---:B-----5:R-:W-:Y:S01]  /*2fa0*/  FFMA R52, R48.reuse, R21, R52 ;  /* 0x0000001530347223 */ /* 0x060fe20000000034 */
[----:B------:R-:W-:Y:S02]  /*2fb0*/  FFMA R55, R48, R20, R55 ;  /* 0x0000001430377223 */ /* 0x000fe40000000037 */
[----:B------:R-:W4:Y:S01]  /*2fc0*/  LDS.64 R38, [R64+0xc00] ;  /* 0x000c000040267984 */ /* 0x000f220000000a00 */
[----:B------:R-:W-:Y:S01]  /*2fd0*/  FFMA R65, R26, R51, R65 ;  /* 0x000000331a417223 */ /* 0x000fe20000000041 */
[----:B------:R-:W-:Y:S02]  /*2fe0*/  FFMA R66, R51, R27, R66 ;  /* 0x0000001b33427223 */ /* 0x000fe40000000042 */
[----:B------:R-:W-:Y:S01]  /*2ff0*/  LDS R53, [R33+0x1bc] ;  /* 0x0001bc0021357984 */ /* 0x000fe20000000800 */
[C---:B-1----:R-:W-:Y:S01]  /*3000*/  FFMA R52, R50.reuse, R23, R52 ;  /* 0x0000001732347223 */ /* 0x042fe20000000034 */
[----:B------:R-:W-:-:S02]  /*3010*/  FFMA R26, R50, R22, R55 ;  /* 0x00000016321a7223 */ /* 0x000fc40000000037 */
[----:B------:R-:W-:Y:S04]  /*3020*/  LDS.64 R56, [R64+0xf00] ;  /* 0x000f000040387984 */ /* 0x000fe80000000a00 */
[----:B------:R-:W-:Y:S01]  /*3030*/  LDS.64 R50, [R64+0xd80] ;  /* 0x000d800040327984 */ /* 0x000fe20000000a00 */
[C---:B--2---:R-:W-:Y:S01]  /*3040*/  FFMA R52, R45.reuse, R35, R52 ;  /* 0x000000232d347223 */ /* 0x044fe20000000034 */
[----:B------:R-:W-:Y:S02]  /*3050*/  FFMA R27, R45, R34, R26 ;  /* 0x000000222d1b7223 */ /* 0x000fe4000000001a */
[----:B------:R-:W-:Y:S01]  /*3060*/  LDS R26, [R33+0x64] ;  /* 0x00006400211a7984 */ /* 0x000fe20000000800 */
[C---:B---3--:R-:W-:Y:S01]  /*3070*/  FFMA R52, R44.reuse, R37, R52 ;  /* 0x000000252c347223 */ /* 0x048fe20000000034 */
[----:B------:R-:W-:-:S02]  /*3080*/  FFMA R27, R44, R36, R27 ;  /* 0x000000242c1b7223 */ /* 0x000fc4000000001b */
[----:B------:R-:W1:Y:S01]  /*3090*/  LDS.64 R44, [R64+0xc80] ;  /* 0x000c8000402c7984 */ /* 0x000e620000000a00 */
[C---:B------:R-:W-:Y:S01]  /*30a0*/  FFMA R29, R24.reuse, R47, R29 ;  /* 0x0000002f181d7223 */ /* 0x040fe2000000001d */
[----:B------:R-:W-:Y:S02]  /*30b0*/  FFMA R28, R47, R25, R28 ;  /* 0x000000192f1c7223 */ /* 0x000fe4000000001c */
[----:B------:R-:W2:Y:S01]  /*30c0*/  LDS R47, [R33+0x23c] ;  /* 0x00023c00212f7984 */ /* 0x000ea20000000800 */
[----:B------:R-:W-:Y:S01]  /*30d0*/  FFMA R31, R24, R49, R31 ;  /* 0x00000031181f7223 */ /* 0x000fe2000000001f */
[----:B------:R-:W-:Y:S02]  /*30e0*/  FFMA R30, R49, R25, R30 ;  /* 0x00000019311e7223 */ /* 0x000fe4000000001e */
[----:B------:R-:W-:Y:S01]  /*30f0*/  LDS.64 R48, [R64+0xd00] ;  /* 0x000d000040307984 */ /* 0x000fe20000000a00 */
[C---:B----4-:R-:W-:Y:S01]  /*3100*/  FFMA R54, R46.reuse, R39, R52 ;  /* 0x000000272e367223 */ /* 0x050fe20000000034 */
[----:B------:R-:W-:-:S02]  /*3110*/  FFMA R27, R46, R38, R27 ;  /* 0x000000262e1b7223 */ /* 0x000fc4000000001b */
[----:B------:R-:W3:Y:S04]  /*3120*/  LDS R52, [R33+0x68] ;  /* 0x0000680021347984 */ /* 0x000ee80000000800 */
[----:B------:R-:W4:Y:S01]  /*3130*/  LDS R46, [R33+0x6c] ;  /* 0x00006c00212e7984 */ /* 0x000f220000000800 */
[C---:B-1----:R-:W-:Y:S01]  /*3140*/  FFMA R55, R26.reuse, R44, R27 ;  /* 0x0000002c1a377223 */ /* 0x042fe2000000001b */
[----:B------:R-:W-:Y:S01]  /*3150*/  FFMA R54, R26, R45, R54 ;  /* 0x0000002d1a367223 */ /* 0x000fe20000000036 */
[C---:B------:R-:W-:Y:S01]  /*3160*/  FFMA R27, R24.reuse, R53, R43 ;  /* 0x00000035181b7223 */ /* 0x040fe2000000002b */
[----:B------:R-:W-:Y:S01]  /*3170*/  FFMA R26, R53, R25, R42 ;  /* 0x00000019351a7223 */ /* 0x000fe2000000002a */
[----:B--2---:R-:W-:Y:S01]  /*3180*/  FFMA R67, R24, R47, R67 ;  /* 0x0000002f18437223 */ /* 0x004fe20000000043 */
[----:B------:R-:W-:Y:S01]  /*3190*/  FFMA R68, R47, R25, R68 ;  /* 0x000000192f447223 */ /* 0x000fe20000000044 */
[----:B------:R-:W-:Y:S04]  /*31a0*/  LDS R42, [R33+0x70] ;  /* 0x00007000212a7984 */ /* 0x000fe80000000800 */
[----:B------:R-:W1:Y:S04]  /*31b0*/  LDS R47, [R33+0x2bc] ;  /* 0x0002bc00212f7984 */ /* 0x000e680000000800 */
[----:B------:R-:W2:Y:S01]  /*31c0*/  LDS R43, [R33+0x33c] ;  /* 0x00033c00212b7984 */ /* 0x000ea20000000800 */
[C---:B---3--:R-:W-:Y:S01]  /*31d0*/  FFMA R55, R52.reuse, R48, R55 ;  /* 0x0000003034377223 */ /* 0x048fe20000000037 */
[----:B------:R-:W-:-:S02]  /*31e0*/  FFMA R54, R52, R49, R54 ;  /* 0x0000003134367223 */ /* 0x000fc40000000036 */
[----:B------:R-:W3:Y:S01]  /*31f0*/  LDS.64 R52, [R64+0xe00] ;  /* 0x000e000040347984 */ /* 0x000ee20000000a00 */
[C---:B----4-:R-:W-:Y:S01]  /*3200*/  FFMA R55, R46.reuse, R50, R55 ;  /* 0x000000322e377223 */ /* 0x050fe20000000037 */
[----:B------:R-:W-:Y:S01]  /*3210*/  FFMA R54, R46, R51, R54 ;  /* 0x000000332e367223 */ /* 0x000fe20000000036 */
[C---:B-1----:R-:W-:Y:S01]  /*3220*/  FFMA R41, R24.reuse, R47, R41 ;  /* 0x0000002f18297223 */ /* 0x042fe20000000029 */
[----:B------:R-:W-:Y:S01]  /*3230*/  FFMA R40, R47, R25, R40 ;  /* 0x000000192f287223 */ /* 0x000fe20000000028 */
[----:B--2---:R-:W-:Y:S01]  /*3240*/  FFMA R65, R24, R43, R65 ;  /* 0x0000002b18417223 */ /* 0x004fe20000000041 */
[----:B------:R-:W-:Y:S01]  /*3250*/  FFMA R66, R43, R25, R66 ;  /* 0x000000192b427223 */ /* 0x000fe20000000042 */
[----:B------:R-:W-:Y:S01]  /*3260*/  LDS R24, [R33+0x74] ;  /* 0x0000740021187984 */ /* 0x000fe20000000800 */
[C---:B---3--:R-:W-:Y:S01]  /*3270*/  FFMA R47, R42.reuse, R52, R55 ;  /* 0x000000342a2f7223 */ /* 0x048fe20000000037 */
[----:B------:R-:W-:Y:S02]  /*3280*/  FFMA R42, R42, R53, R54 ;  /* 0x000000352a2a7223 */ /* 0x000fe40000000036 */
[----:B------:R-:W1:Y:S04]  /*3290*/  LDS R25, [R33+0xc0] ;  /* 0x0000c00021197984 */ /* 0x000e680000000800 */
[----:B------:R-:W2:Y:S01]  /*32a0*/  LDS.64 R54, [R64+0xe80] ;  /* 0x000e800040367984 */ /* 0x000ea20000000a00 */
[----:B-1----:R-:W-:Y:S01]  /*32b0*/  FFMA R31, R12, R25, R31 ;  /* 0x000000190c1f7223 */ /* 0x002fe2000000001f */
[----:B------:R-:W-:-:S02]  /*32c0*/  FFMA R25, R25, R13, R30 ;  /* 0x0000000d19197223 */ /* 0x000fc4000000001e */
[----:B------:R-:W-:Y:S01]  /*32d0*/  LDS R30, [R33+0xfc] ;  /* 0x0000fc00211e7984 */ /* 0x000fe20000000800 */
[C---:B--2---:R-:W-:Y:S01]  /*32e0*/  FFMA R47, R24.reuse, R54, R47 ;  /* 0x00000036182f7223 */ /* 0x044fe2000000002f */
[----:B------:R-:W-:Y:S02]  /*32f0*/  FFMA R42, R24, R55, R42 ;  /* 0x00000037182a7223 */ /* 0x000fe4000000002a */
[----:B------:R-:W1:Y:S02]  /*3300*/  LDS R24, [R33+0x78] ;  /* 0x0000780021187984 */ /* 0x000e640000000800 */
[C---:B-1----:R-:W-:Y:S01]  /*3310*/  FFMA R43, R24.reuse, R56, R47 ;  /* 0x00000038182b7223 */ /* 0x042fe2000000002f */
[----:B------:R-:W-:Y:S01]  /*3320*/  FFMA R24, R24, R57, R42 ;  /* 0x0000003918187223 */ /* 0x000fe2000000002a */
[----:B------:R-:W-:Y:S04]  /*3330*/  LDS.64 R46, [R64+0xf80] ;  /* 0x000f8000402e7984 */ /* 0x000fe80000000a00 */
[----:B------:R-:W1:Y:S04]  /*3340*/  LDS R42, [R33+0x7c] ;  /* 0x00007c00212a7984 */ /* 0x000e680000000800 */
[----:B------:R-:W-:Y:S01]  /*3350*/  LDS R64, [R33+0x2fc] ;  /* 0x0002fc0021407984 */ /* 0x000fe20000000800 */
[C---:B-1----:R-:W-:Y:S01]  /*3360*/  FFMA R43, R42.reuse, R46, R43 ;  /* 0x0000002e2a2b7223 */ /* 0x042fe2000000002b */
[----:B------:R-:W-:-:S02]  /*3370*/  FFMA R42, R42, R47, R24 ;  /* 0x0000002f2a2a7223 */ /* 0x000fc40000000018 */
[----:B------:R-:W1:Y:S02]  /*3380*/  LDS R24, [R33+0xc4] ;  /* 0x0000c40021187984 */ /* 0x000e640000000800 */
[----:B-1----:R-:W-:Y:S01]  /*3390*/  FFMA R31, R14, R24, R31 ;  /* 0x000000180e1f7223 */ /* 0x002fe2000000001f */
[----:B------:R-:W-:Y:S02]  /*33a0*/  FFMA R25, R24, R15, R25 ;  /* 0x0000000f18197223 */ /* 0x000fe40000000019 */
[----:B------:R-:W1:Y:S02]  /*33b0*/  LDS R24, [R33+0xc8] ;  /* 0x0000c80021187984 */ /* 0x000e640000000800 */
[----:B-1----:R-:W-:Y:S01]  /*33c0*/  FFMA R31, R16, R24, R31 ;  /* 0x00000018101f7223 */ /* 0x002fe2000000001f */
[----:B------:R-:W-:Y:S02]  /*33d0*/  FFMA R25, R24, R17, R25 ;  /* 0x0000001118197223 */ /* 0x000fe40000000019 */
[----:B------:R-:W1:Y:S02]  /*33e0*/  LDS R24, [R33+0xcc] ;  /* 0x0000cc0021187984 */ /* 0x000e640000000800 */
[----:B-1----:R-:W-:Y:S01]  /*33f0*/  FFMA R31, R18, R24, R31 ;  /* 0x00000018121f7223 */ /* 0x002fe2000000001f */
        /* <DEDUP_REMOVED lines=34> */
[----:B------:R-:W-:Y:S01]  /*3620*/  LDS R24, [R33+0x144] ;  /* 0x0001440021187984 */ /* 0x000fe20000000800 */
[----:B------:R-:W-:Y:S01]  /*3630*/  FFMA R31, R46, R30, R31 ;  /* 0x0000001e2e1f7223 */ /* 0x000fe2000000001f */
[----:B------:R-:W-:-:S02]  /*3640*/  FFMA R30, R30, R47, R25 ;  /* 0x0000002f1e1e7223 */ /* 0x000fc40000000019 */
[----:B------:R-:W1:Y:S02]  /*3650*/  LDS R25, [R33+0x140] ;  /* 0x0001400021197984 */ /* 0x000e640000000800 */
[----:B-1----:R-:W-:Y:S01]  /*3660*/  FFMA R29, R12, R25, R29 ;  /* 0x000000190c1d7223 */ /* 0x002fe2000000001d */
[----:B------:R-:W-:Y:S02]  /*3670*/  FFMA R25, R25, R13, R28 ;  /* 0x0000000d19197223 */ /* 0x000fe4000000001c */
[----:B------:R-:W-:Y:S01]  /*3680*/  LDS R28, [R33+0x17c] ;  /* 0x00017c00211c7984 */ /* 0x000fe20000000800 */
[----:B------:R-:W-:Y:S01]  /*3690*/  FFMA R29, R14, R24, R29 ;  /* 0x000000180e1d7223 */ /* 0x000fe2000000001d */
        /* <DEDUP_REMOVED lines=40> */
[----:B------:R-:W-:Y:S01]  /*3920*/  LDS R24, [R33+0x1c4] ;  /* 0x0001c40021187984 */ /* 0x000fe20000000800 */
[----:B------:R-:W-:Y:S01]  /*3930*/  FFMA R29, R46, R28, R29 ;  /* 0x0000001c2e1d7223 */ /* 0x000fe2000000001d */
        /* <DEDUP_REMOVED lines=51> */
[----:B------:R-:W-:-:S03]  /*3c70*/  FFMA R25, R25, R13, R68 ;  /* 0x0000000d19197223 */ /* 0x000fc60000000044 */
[----:B------:R-:W-:Y:S01]  /*3c80*/  FFMA R67, R14, R24, R67 ;  /* 0x000000180e437223 */ /* 0x000fe20000000043 */
        /* <DEDUP_REMOVED lines=42> */
[----:B------:R-:W-:Y:S01]  /*3f30*/  FFMA R24, R24, R47, R69 ;  /* 0x0000002f18187223 */ /* 0x000fe20000000045 */
        /* <DEDUP_REMOVED lines=49> */
[----:B------:R-:W-:Y:S01]  /*4250*/  FFMA R13, R67, R13, R66 ;  /* 0x0000000d430d7223 */ /* 0x000fe20000000042 */
[----:B------:R-:W1:Y:S02]  /*4260*/  LDS R12, [R33+0x344] ;  /* 0x00034400210c7984 */ /* 0x000e640000000800 */
[----:B-1----:R-:W-:Y:S01]  /*4270*/  FFMA R65, R14, R12, R65 ;  /* 0x0000000c0e417223 */ /* 0x002fe20000000041 */
[----:B------:R-:W-:Y:S01]  /*4280*/  FFMA R13, R12, R15, R13 ;  /* 0x0000000f0c0d7223 */ /* 0x000fe2000000000d */
[----:B------:R-:W1:Y:S04]  /*4290*/  LDS R14, [R33+0x348] ;  /* 0x00034800210e7984 */ /* 0x000e680000000800 */
[----:B------:R-:W-:Y:S01]  /*42a0*/  LDS R12, [R33+0x378] ;  /* 0x00037800210c7984 */ /* 0x000fe20000000800 */
[----:B-1----:R-:W-:Y:S01]  /*42b0*/  FFMA R65, R16, R14, R65 ;  /* 0x0000000e10417223 */ /* 0x002fe20000000041 */
[----:B------:R-:W-:-:S02]  /*42c0*/  FFMA R13, R14, R17, R13 ;  /* 0x000000110e0d7223 */ /* 0x000fc4000000000d */
[----:B------:R-:W1:Y:S04]  /*42d0*/  LDS R16, [R33+0x34c] ;  /* 0x00034c0021107984 */ /* 0x000e680000000800 */
[----:B------:R-:W-:Y:S01]  /*42e0*/  LDS R14, [R33+0x37c] ;  /* 0x00037c00210e7984 */ /* 0x000fe20000000800 */
[----:B-1----:R-:W-:Y:S01]  /*42f0*/  FFMA R65, R18, R16, R65 ;  /* 0x0000001012417223 */ /* 0x002fe20000000041 */
[----:B------:R-:W-:Y:S02]  /*4300*/  FFMA R13, R16, R19, R13 ;  /* 0x00000013100d7223 */ /* 0x000fe4000000000d */
[----:B------:R-:W1:Y:S02]  /*4310*/  LDS R18, [R33+0x350] ;  /* 0x0003500021127984 */ /* 0x000e640000000800 */
[----:B-1----:R-:W-:Y:S01]  /*4320*/  FFMA R65, R20, R18, R65 ;  /* 0x0000001214417223 */ /* 0x002fe20000000041 */
[----:B------:R-:W-:Y:S01]  /*4330*/  FFMA R13, R18, R21, R13 ;  /* 0x00000015120d7223 */ /* 0x000fe2000000000d */
        /* <DEDUP_REMOVED lines=26> */
[----:B------:R-:W-:-:S03]  /*44e0*/  FFMA R13, R52, R55, R13 ;  /* 0x00000037340d7223 */ /* 0x000fc6000000000d */
[----:B------:R-:W-:Y:S01]  /*44f0*/  FFMA R65, R56, R12, R65 ;  /* 0x0000000c38417223 */ /* 0x000fe20000000041 */
[----:B------:R-:W-:-:S03]  /*4500*/  FFMA R13, R12, R57, R13 ;  /* 0x000000390c0d7223 */ /* 0x000fc6000000000d */
[----:B------:R-:W-:Y:S01]  /*4510*/  FFMA R46, R46, R14, R65 ;  /* 0x0000000e2e2e7223 */ /* 0x000fe20000000041 */
[----:B------:R-:W-:Y:S01]  /*4520*/  FFMA R47, R14, R47, R13 ;  /* 0x0000002f0e2f7223 */ /* 0x000fe2000000000d */
[----:B------:R-:W-:Y:S06]  /*4530*/  BRA.U UP0, `(.L_x_0) ;  /* 0xffffffc900807547 */ /* 0x000fec000b83ffff */
[----:B------:R-:W1:Y:S01]  /*4540*/  S2R R5, SR_CgaCtaId ;  /* 0x0000000000057919 */ /* 0x000e620000008800 */
[----:B------:R-:W-:-:S04]  /*4550*/  DEPBAR.LE SB0, 0x1 ;  /* 0x000080400000791a */ /* 0x000fc80000000000 */
[----:B------:R-:W2:Y:S01]  /*4560*/  S2R R33, SR_CTAID.X ;  /* 0x0000000000217919 */ /* 0x000ea20000002500 */
[----:B------:R-:W-:-:S04]  /*4570*/  MOV R0, 0x400 ;  /* 0x0000040000007802 */ /* 0x000fc80000000f00 */
[----:B------:R-:W-:Y:S02]  /*4580*/  IADD3 R2, PT, PT, R0, 0x4980, RZ ;  /* 0x0000498000027810 */ /* 0x000fe40007ffe0ff */
[C---:B-1----:R-:W-:Y:S02]  /*4590*/  LEA R7, R5.reuse, R0, 0x18 ;  /* 0x0000000005077211 */ /* 0x042fe400078ec0ff */
[----:B------:R-:W-:-:S03]  /*45a0*/  LEA R2, R5, R2, 0x18 ;  /* 0x0000000205027211 */ /* 0x000fc600078ec0ff */
[C---:B------:R-:W-:Y:S01]  /*45b0*/  IMAD R0, R32.reuse, 0x380, R7 ;  /* 0x0000038020007824 */ /* 0x040fe200078e0207 */
[----:B------:R-:W-:Y:S01]  /*45c0*/  BAR.SYNC.DEFER_BLOCKING 0x0 ;  /* 0x0000000000007b1d */ /* 0x000fe20000010000 */
[----:B------:R-:W-:Y:S01]  /*45d0*/  LEA R2, R3, R2, 0x2 ;  /* 0x0000000203027211 */ /* 0x000fe200078e10ff */
[----:B--2---:R-:W-:-:S05]  /*45e0*/  IMAD R32, R32, 0x1c0, R33 ;  /* 0x000001c020207824 */ /* 0x004fca00078e0221 */
[----:B------:R-:W-:Y:S01]  /*45f0*/  LEA R3, R32, R3, 0x5 ;  /* 0x0000000320037211 */ /* 0x000fe200078e28ff */
[----:B------:R-:W-:Y:S04]  /*4600*/  LDS.128 R8, [R0+0x3100] ;  /* 0x0031000000087984 */ /* 0x000fe80000000c00 */
[----:B------:R-:W1:Y:S04]  /*4610*/  LDS.64 R44, [R2+0x2000] ;  /* 0x00200000022c7984 */ /* 0x000e680000000a00 */
[----:B------:R-:W2:Y:S04]  /*4620*/  LDS.64 R50, [R2+0x2080] ;  /* 0x0020800002327984 */ /* 0x000ea80000000a00 */
[----:B------:R-:W3:Y:S04]  /*4630*/  LDS.128 R4, [R0+0x3280] ;  /* 0x0032800000047984 */ /* 0x000ee80000000c00 */
[----:B------:R-:W4:Y:S04]  /*4640*/  LDS.128 R16, [R0+0x3200] ;  /* 0x0032000000107984 */ /* 0x000f280000000c00 */
[----:B------:R-:W5:Y:S04]  /*4650*/  LDS.128 R12, [R0+0x3180] ;  /* 0x00318000000c7984 */ /* 0x000f680000000c00 */
[----:B------:R-:W5:Y:S04]  /*4660*/  LDS.128 R20, [R0+0x3300] ;  /* 0x0033000000147984 */ /* 0x000f680000000c00 */
[----:B------:R-:W5:Y:S04]  /*4670*/  LDS.64 R48, [R2+0x2100] ;  /* 0x0021000002307984 */ /* 0x000f680000000a00 */
[----:B------:R-:W5:Y:S04]  /*4680*/  LDS.128 R36, [R0+0x3380] ;  /* 0x0033800000247984 */ /* 0x000f680000000c00 */
[----:B------:R-:W5:Y:S04]  /*4690*/  LDS.128 R32, [R0+0x3400] ;  /* 0x0034000000207984 */ /* 0x000f680000000c00 */
[----:B------:R-:W5:Y:S01]  /*46a0*/  LDS.64 R54, [R2+0x2180] ;  /* 0x0021800002367984 */ /* 0x000f620000000a00 */
[C---:B-1----:R-:W-:Y:S01]  /*46b0*/  FFMA R43, R8.reuse, R44, R43 ;  /* 0x0000002c082b7223 */ /* 0x042fe2000000002b */
[----:B------:R-:W-:-:S03]  /*46c0*/  FFMA R8, R8, R45, R42 ;  /* 0x0000002d08087223 */ /* 0x000fc6000000002a */
[----:B--2---:R-:W-:Y:S01]  /*46d0*/  FFMA R43, R50, R9, R43 ;  /* 0x00000009322b7223 */ /* 0x004fe2000000002b */
[----:B------:R-:W-:Y:S01]  /*46e0*/  FFMA R9, R9, R51, R8 ;  /* 0x0000003309097223 */ /* 0x000fe20000000008 */
[----:B---3--:R-:W-:Y:S01]  /*46f0*/  FFMA R27, R44, R4, R27 ;  /* 0x000000042c1b7223 */ /* 0x008fe2000000001b */
[-C--:B------:R-:W-:Y:S01]  /*4700*/  FFMA R4, R4, R45.reuse, R26 ;  /* 0x0000002d04047223 */ /* 0x080fe2000000001a */
[----:B----4-:R-:W-:Y:S01]  /*4710*/  FFMA R29, R44, R16, R29 ;  /* 0x000000102c1d7223 */ /* 0x010fe2000000001d */
[----:B------:R-:W-:Y:S02]  /*4720*/  FFMA R28, R16, R45, R28 ;  /* 0x0000002d101c7223 */ /* 0x000fe4000000001c */
[C---:B------:R-:W-:Y:S01]  /*4730*/  FFMA R8, R51.reuse, R5, R4 ;  /* 0x0000000533087223 */ /* 0x040fe20000000004 */
[----:B-----5:R-:W-:Y:S01]  /*4740*/  FFMA R42, R44, R12, R31 ;  /* 0x0000000c2c2a7223 */ /* 0x020fe2000000001f */
[----:B------:R-:W-:Y:S01]  /*4750*/  FFMA R12, R12, R45, R30 ;  /* 0x0000002d0c0c7223 */ /* 0x000fe2000000001e */
[-C--:B------:R-:W-:Y:S01]  /*4760*/  FFMA R29, R50, R17.reuse, R29 ;  /* 0x00000011321d7223 */ /* 0x080fe2000000001d */
[C---:B------:R-:W-:Y:S01]  /*4770*/  FFMA R28, R51.reuse, R17, R28 ;  /* 0x00000011331c7223 */ /* 0x040fe2000000001c */
[----:B------:R-:W-:Y:S01]  /*4780*/  FFMA R25, R44, R20, R25 ;  /* 0x000000142c197223 */ /* 0x000fe20000000019 */
[----:B------:R-:W-:Y:S01]  /*4790*/  FFMA R20, R20, R45, R24 ;  /* 0x0000002d14147223 */ /* 0x000fe20000000018 */
[-C--:B------:R-:W-:Y:S01]  /*47a0*/  FFMA R31, R50, R13.reuse, R42 ;  /* 0x0000000d321f7223 */ /* 0x080fe2000000002a */
[C---:B------:R-:W-:Y:S01]  /*47b0*/  FFMA R12, R51.reuse, R13, R12 ;  /* 0x0000000d330c7223 */ /* 0x040fe2000000000c */
[----:B------:R-:W-:Y:S01]  /*47c0*/  FFMA R52, R48, R10, R43 ;  /* 0x0000000a30347223 */ /* 0x000fe2000000002b */
[----:B------:R-:W-:Y:S01]  /*47d0*/  FFMA R10, R10, R49, R9 ;  /* 0x000000310a0a7223 */ /* 0x000fe20000000009 */
[C---:B------:R-:W-:Y:S01]  /*47e0*/  FFMA R9, R50.reuse, R5, R27 ;  /* 0x0000000532097223 */ /* 0x040fe2000000001b */
[-C--:B------:R-:W-:Y:S01]  /*47f0*/  FFMA R17, R50, R21.reuse, R25 ;  /* 0x0000001532117223 */ /* 0x080fe20000000019 */
[----:B------:R-:W-:Y:S01]  /*4800*/  FFMA R21, R51, R21, R20 ;  /* 0x0000001533157223 */ /* 0x000fe20000000014 */
[----:B------:R-:W-:Y:S01]  /*4810*/  LDS.64 R4, [R2+0x2200] ;  /* 0x0022000002047984 */ /* 0x000fe20000000a00 */
[CC--:B------:R-:W-:Y:S01]  /*4820*/  FFMA R58, R48.reuse, R6.reuse, R9 ;  /* 0x00000006303a7223 */ /* 0x0c0fe20000000009 */
[C---:B------:R-:W-:Y:S01]  /*4830*/  FFMA R20, R49.reuse, R6, R8 ;  /* 0x0000000631147223 */ /* 0x040fe20000000008 */
[C---:B------:R-:W-:Y:S01]  /*4840*/  FFMA R56, R48.reuse, R18, R29 ;  /* 0x0000001230387223 */ /* 0x040fe2000000001d */
[----:B------:R-:W1:Y:S01]  /*4850*/  LDS.128 R24, [R0+0x3190] ;  /* 0x0031900000187984 */ /* 0x000e620000000c00 */
[C---:B------:R-:W-:Y:S01]  /*4860*/  FFMA R6, R48.reuse, R22, R17 ;  /* 0x0000001630067223 */ /* 0x040fe20000000011 */
[----:B------:R-:W-:Y:S01]  /*4870*/  FFMA R16, R48, R14, R31 ;  /* 0x0000000e30107223 */ /* 0x000fe2000000001f */
[C---:B------:R-:W-:Y:S01]  /*4880*/  FFMA R18, R49.reuse, R18, R28 ;  /* 0x0000001231127223 */ /* 0x040fe2000000001c */
[----:B------:R-:W-:Y:S01]  /*4890*/  FFMA R17, R44, R36, R40 ;  /* 0x000000242c117223 */ /* 0x000fe20000000028 */
[C---:B------:R-:W-:Y:S01]  /*48a0*/  FFMA R14, R49.reuse, R14, R12 ;  /* 0x0000000e310e7223 */ /* 0x040fe2000000000c */
[----:B------:R-:W2:Y:S01]  /*48b0*/  LDS.128 R28, [R0+0x3110] ;  /* 0x00311000001c7984 */ /* 0x000ea20000000c00 */
[-C--:B------:R-:W-:Y:S01]  /*48c0*/  FFMA R36, R36, R45.reuse, R41 ;  /* 0x0000002d24247223 */ /* 0x080fe20000000029 */
[----:B------:R-:W-:Y:S01]  /*48d0*/  FFMA R44, R44, R32, R46 ;  /* 0x000000202c2c7223 */ /* 0x000fe2000000002e */
[----:B------:R-:W-:Y:S01]  /*48e0*/  FFMA R22, R49, R22, R21 ;  /* 0x0000001631167223 */ /* 0x000fe20000000015 */
[----:B------:R-:W3:Y:S01]  /*48f0*/  LDS.64 R12, [R2+0x2280] ;  /* 0x00228000020c7984 */ /* 0x000ee20000000a00 */
[----:B------:R-:W-:Y:S01]  /*4900*/  FFMA R60, R32, R45, R47 ;  /* 0x0000002d203c7223 */ /* 0x000fe2000000002f */
[C---:B------:R-:W-:Y:S01]  /*4910*/  FFMA R21, R50.reuse, R33, R44 ;  /* 0x0000002132157223 */ /* 0x040fe2000000002c */
[-C--:B------:R-:W-:Y:S01]  /*4920*/  FFMA R17, R50, R37.reuse, R17 ;  /* 0x0000002532117223 */ /* 0x080fe20000000011 */
[----:B------:R-:W4:Y:S01]  /*4930*/  LDS.128 R40, [R0+0x3210] ;  /* 0x0032100000287984 */ /* 0x000f220000000c00 */
[C---:B------:R-:W-:Y:S01]  /*4940*/  FFMA R32, R51.reuse, R37, R36 ;  /* 0x0000002533207223 */ /* 0x040fe20000000024 */
[----:B------:R-:W-:Y:S01]  /*4950*/  FFMA R60, R51, R33, R60 ;  /* 0x00000021333c7223 */ /* 0x000fe2000000003c */
[-C--:B------:R-:W-:Y:S01]  /*4960*/  FFMA R36, R48, R38.reuse, R17 ;  /* 0x0000002630247223 */ /* 0x080fe20000000011 */
[----:B------:R-:W5:Y:S01]  /*4970*/  LDS.128 R44, [R0+0x3290] ;  /* 0x00329000002c7984 */ /* 0x000f620000000c00 */
[----:B------:R-:W-:Y:S01]  /*4980*/  FFMA R38, R49, R38, R32 ;  /* 0x0000002631267223 */ /* 0x000fe20000000020 */
[----:B------:R-:W-:Y:S01]  /*4990*/  FFMA R33, R54, R11, R52 ;  /* 0x0000000b36217223 */ /* 0x000fe20000000034 */
[----:B------:R-:W-:Y:S01]  /*49a0*/  FFMA R10, R11, R55, R10 ;  /* 0x000000370b0a7223 */ /* 0x000fe2000000000a */
[----:B------:R-:W5:Y:S01]  /*49b0*/  LDS.64 R8, [R2+0x2300] ;  /* 0x0023000002087984 */ /* 0x000f620000000a00 */
[-C--:B------:R-:W-:Y:S01]  /*49c0*/  FFMA R32, R48, R34.reuse, R21 ;  /* 0x0000002230207223 */ /* 0x080fe20000000015 */
[----:B------:R-:W-:Y:S01]  /*49d0*/  FFMA R60, R49, R34, R60 ;  /* 0x00000022313c7223 */ /* 0x000fe2000000003c */
[C---:B------:R-:W-:Y:S01]  /*49e0*/  FFMA R57, R54.reuse, R15, R16 ;  /* 0x0000000f36397223 */ /* 0x040fe20000000010 */
[CC--:B------:R-:W-:Y:S01]  /*49f0*/  FFMA R11, R54.reuse, R19.reuse, R56 ;  /* 0x00000013360b7223 */ /* 0x0c0fe20000000038 */
[C---:B------:R-:W-:Y:S01]  /*4a00*/  FFMA R63, R55.reuse, R19, R18 ;  /* 0x00000013373f7223 */ /* 0x040fe20000000012 */
[----:B------:R-:W5:Y:S01]  /*4a10*/  LDS.128 R48, [R0+0x3310] ;  /* 0x0033100000307984 */ /* 0x000f620000000c00 */
[C---:B------:R-:W-:Y:S01]  /*4a20*/  FFMA R65, R55.reuse, R7, R20 ;  /* 0x0000000737417223 */ /* 0x040fe20000000014 */
[CC--:B------:R-:W-:Y:S01]  /*4a30*/  FFMA R61, R54.reuse, R23.reuse, R6 ;  /* 0x00000017363d7223 */ /* 0x0c0fe20000000006 */
[C---:B------:R-:W-:Y:S01]  /*4a40*/  FFMA R67, R55.reuse, R23, R22 ;  /* 0x0000001737437223 */ /* 0x040fe20000000016 */
[----:B------:R-:W5:Y:S01]  /*4a50*/  LDS.128 R16, [R0+0x3390] ;  /* 0x0033900000107984 */ /* 0x000f620000000c00 */
[C---:B------:R-:W-:Y:S01]  /*4a60*/  FFMA R59, R55.reuse, R15, R14 ;  /* 0x0000000f373b7223 */ /* 0x040fe2000000000e */
[C---:B------:R-:W-:Y:S01]  /*4a70*/  FFMA R53, R54.reuse, R7, R58 ;  /* 0x0000000736357223 */ /* 0x040fe2000000003a */
[CC--:B------:R-:W-:Y:S01]  /*4a80*/  FFMA R7, R54.reuse, R35.reuse, R32 ;  /* 0x0000002336077223 */ /* 0x0c0fe20000000020 */
[----:B------:R-:W5:Y:S01]  /*4a90*/  LDS.128 R20, [R0+0x3410] ;  /* 0x0034100000147984 */ /* 0x000f620000000c00 */
[C---:B------:R-:W-:Y:S01]  /*4aa0*/  FFMA R15, R55.reuse, R35, R60 ;  /* 0x00000023370f7223 */ /* 0x040fe2000000003c */
[-C--:B------:R-:W-:Y:S01]  /*4ab0*/  FFMA R37, R54, R39.reuse, R36 ;  /* 0x0000002736257223 */ /* 0x080fe20000000024 */
[----:B------:R-:W-:Y:S01]  /*4ac0*/  FFMA R39, R55, R39, R38 ;  /* 0x0000002737277223 */ /* 0x000fe20000000026 */
[----:B-1----:R-:W-:Y:S01]  /*4ad0*/  FFMA R6, R4, R24, R57 ;  /* 0x0000001804067223 */ /* 0x002fe20000000039 */
[-C--:B------:R-:W-:Y:S01]  /*4ae0*/  FFMA R24, R24, R5.reuse, R59 ;  /* 0x0000000518187223 */ /* 0x080fe2000000003b */
[----:B------:R-:W1:Y:S01]  /*4af0*/  LDS.64 R56, [R2+0x2380] ;  /* 0x0023800002387984 */ /* 0x000e620000000a00 */
[C---:B--2---:R-:W-:Y:S01]  /*4b00*/  FFMA R33, R28.reuse, R4, R33 ;  /* 0x000000041c217223 */ /* 0x044fe20000000021 */
[----:B------:R-:W-:Y:S01]  /*4b10*/  FFMA R10, R28, R5, R10 ;  /* 0x000000051c0a7223 */ /* 0x000fe2000000000a */
[----:B---3--:R-:W-:-:S02]  /*4b20*/  FFMA R35, R12, R25, R6 ;  /* 0x000000190c237223 */ /* 0x008fc40000000006 */
[----:B------:R-:W-:Y:S01]  /*4b30*/  FFMA R33, R12, R29, R33 ;  /* 0x0000001d0c217223 */ /* 0x000fe20000000021 */
[----:B------:R-:W-:Y:S01]  /*4b40*/  FFMA R29, R29, R13, R10 ;  /* 0x0000000d1d1d7223 */ /* 0x000fe2000000000a */
[----:B------:R-:W-:Y:S01]  /*4b50*/  FFMA R24, R13, R25, R24 ;  /* 0x000000190d187223 */ /* 0x000fe20000000018 */
[----:B----4-:R-:W-:Y:S01]  /*4b60*/  FFMA R11, R4, R40, R11 ;  /* 0x00000028040b7223 */ /* 0x010fe2000000000b */
[----:B------:R-:W-:-:S03]  /*4b70*/  FFMA R6, R40, R5, R63 ;  /* 0x0000000528067223 */ /* 0x000fc6000000003f */
[-C--:B------:R-:W-:Y:S01]  /*4b80*/  FFMA R11, R12, R41.reuse, R11 ;  /* 0x000000290c0b7223 */ /* 0x080fe2000000000b */
[----:B------:R-:W-:Y:S01]  /*4b90*/  FFMA R6, R13, R41, R6 ;  /* 0x000000290d067223 */ /* 0x000fe20000000006 */
[----:B-----5:R-:W-:Y:S01]  /*4ba0*/  FFMA R10, R44, R5, R65 ;  /* 0x000000052c0a7223 */ /* 0x020fe20000000041 */
[----:B------:R-:W-:Y:S01]  /*4bb0*/  FFMA R53, R4, R44, R53 ;  /* 0x0000002c04357223 */ /* 0x000fe20000000035 */
[CC--:B------:R-:W-:Y:S01]  /*4bc0*/  FFMA R44, R8.reuse, R42.reuse, R11 ;  /* 0x0000002a082c7223 */ /* 0x0c0fe2000000000b */
[----:B------:R-:W-:Y:S01]  /*4bd0*/  FFMA R42, R9, R42, R6 ;  /* 0x0000002a092a7223 */ /* 0x000fe20000000006 */
[C---:B------:R-:W-:Y:S01]  /*4be0*/  FFMA R59, R8.reuse, R30, R33 ;  /* 0x0000001e083b7223 */ /* 0x040fe20000000021 */
[-C--:B------:R-:W-:Y:S01]  /*4bf0*/  FFMA R40, R8, R26.reuse, R35 ;  /* 0x0000001a08287223 */ /* 0x080fe20000000023 */
[-C--:B------:R-:W-:Y:S01]  /*4c00*/  FFMA R6, R13, R45.reuse, R10 ;  /* 0x0000002d0d067223 */ /* 0x080fe2000000000a */
[----:B------:R-:W-:Y:S01]  /*4c10*/  LDS.128 R32, [R0+0x3120] ;  /* 0x0031200000207984 */ /* 0x000fe20000000c00 */
[----:B------:R-:W-:Y:S01]  /*4c20*/  FFMA R25, R12, R45, R53 ;  /* 0x0000002d0c197223 */ /* 0x000fe20000000035 */
[----:B------:R-:W-:Y:S01]  /*4c30*/  FFMA R30, R30, R9, R29 ;  /* 0x000000091e1e7223 */ /* 0x000fe2000000001d */
[----:B------:R-:W-:Y:S01]  /*4c40*/  FFMA R26, R9, R26, R24 ;  /* 0x0000001a091a7223 */ /* 0x000fe20000000018 */
[----:B------:R-:W2:Y:S01]  /*4c50*/  LDS.64 R10, [R2+0x2400] ;  /* 0x00240000020a7984 */ /* 0x000ea20000000a00 */
[----:B------:R-:W-:Y:S01]  /*4c60*/  FFMA R61, R4, R48, R61 ;  /* 0x00000030043d7223 */ /* 0x000fe2000000003d */
[----:B------:R-:W-:Y:S01]  /*4c70*/  FFMA R58, R8, R46, R25 ;  /* 0x0000002e083a7223 */ /* 0x000fe20000000019 */
[----:B------:R-:W-:Y:S01]  /*4c80*/  FFMA R41, R4, R16, R37 ;  /* 0x0000001004297223 */ /* 0x000fe20000000025 */
[----:B------:R-:W3:Y:S01]  /*4c90*/  LDS.128 R52, [R0+0x31a0] ;  /* 0x0031a00000347984 */ /* 0x000ee20000000c00 */
[-C--:B------:R-:W-:Y:S01]  /*4ca0*/  FFMA R16, R16, R5.reuse, R39 ;  /* 0x0000000510107223 */ /* 0x080fe20000000027 */
[----:B------:R-:W-:Y:S01]  /*4cb0*/  FFMA R4, R4, R20, R7 ;  /* 0x0000001404047223 */ /* 0x000fe20000000007 */
[-C--:B------:R-:W-:Y:S01]  /*4cc0*/  FFMA R48, R48, R5.reuse, R67 ;  /* 0x0000000530307223 */ /* 0x080fe20000000043 */
[----:B------:R-:W4:Y:S01]  /*4cd0*/  LDS.64 R28, [R2+0x2480] ;  /* 0x00248000021c7984 */ /* 0x000f220000000a00 */
[----:B------:R-:W-:Y:S01]  /*4ce0*/  FFMA R20, R20, R5, R15 ;  /* 0x0000000514147223 */ /* 0x000fe2000000000f */
[C---:B------:R-:W-:Y:S01]  /*4cf0*/  FFMA R61, R12.reuse, R49, R61 ;  /* 0x000000310c3d7223 */ /* 0x040fe2000000003d */
[CC--:B------:R-:W-:Y:S01]  /*4d00*/  FFMA R41, R12.reuse, R17.reuse, R41 ;  /* 0x000000110c297223 */ /* 0x0c0fe20000000029 */
[----:B------:R-:W5:Y:S01]  /*4d10*/  LDS.64 R24, [R2+0x2500] ;  /* 0x0025000002187984 */ /* 0x000f620000000a00 */
[C---:B------:R-:W-:Y:S01]  /*4d20*/  FFMA R14, R13.reuse, R17, R16 ;  /* 0x000000110d0e7223 */ /* 0x040fe20000000010 */
[----:B------:R-:W-:Y:S01]  /*4d30*/  FFMA R15, R12, R21, R4 ;  /* 0x000000150c0f7223 */ /* 0x000fe20000000004 */
[----:B------:R-:W-:Y:S01]  /*4d40*/  FFMA R49, R13, R49, R48 ;  /* 0x000000310d317223 */ /* 0x000fe20000000030 */
[----:B------:R-:W-:Y:S01]  /*4d50*/  FFMA R48, R9, R46, R6 ;  /* 0x0000002e09307223 */ /* 0x000fe20000000006 */
[C---:B------:R-:W-:Y:S01]  /*4d60*/  FFMA R46, R8.reuse, R50, R61 ;  /* 0x00000032082e7223 */ /* 0x040fe2000000003d */
[CC--:B------:R-:W-:Y:S01]  /*4d70*/  FFMA R16, R8.reuse, R18.reuse, R41 ;  /* 0x0000001208107223 */ /* 0x0c0fe20000000029 */
[----:B------:R-:W5:Y:S01]  /*4d80*/  LDS.128 R4, [R0+0x32a0] ;  /* 0x0032a00000047984 */ /* 0x000f620000000c00 */
[----:B------:R-:W-:Y:S01]  /*4d90*/  FFMA R20, R13, R21, R20 ;  /* 0x000000150d147223 */ /* 0x000fe20000000014 */
[C---:B------:R-:W-:Y:S01]  /*4da0*/  FFMA R18, R9.reuse, R18, R14 ;  /* 0x0000001209127223 */ /* 0x040fe2000000000e */
[----:B------:R-:W-:Y:S01]  /*4db0*/  FFMA R8, R8, R22, R15 ;  /* 0x0000001608087223 */ /* 0x000fe2000000000f */
[----:B------:R-:W5:Y:S01]  /*4dc0*/  LDS.128 R36, [R0+0x3220] ;  /* 0x0032200000247984 */ /* 0x000f620000000c00 */
[C---:B------:R-:W-:Y:S01]  /*4dd0*/  FFMA R50, R9.reuse, R50, R49 ;  /* 0x0000003209327223 */ /* 0x040fe20000000031 */
[----:B------:R-:W-:Y:S01]  /*4de0*/  FFMA R20, R9, R22, R20 ;  /* 0x0000001609147223 */ /* 0x000fe20000000014 */
[C---:B-1----:R-:W-:Y:S01]  /*4df0*/  FFMA R59, R56.reuse, R31, R59 ;  /* 0x0000001f383b7223 */ /* 0x042fe2000000003b */
[----:B------:R-:W1:Y:S01]  /*4e00*/  LDS.128 R12, [R0+0x3320] ;  /* 0x00332000000c7984 */ /* 0x000e620000000c00 */
[----:B------:R-:W-:Y:S01]  /*4e10*/  FFMA R30, R31, R57, R30 ;  /* 0x000000391f1e7223 */ /* 0x000fe2000000001e */
[CC--:B------:R-:W-:Y:S01]  /*4e20*/  FFMA R31, R56.reuse, R43.reuse, R44 ;  /* 0x0000002b381f7223 */ /* 0x0c0fe2000000002c */
[C---:B------:R-:W-:Y:S01]  /*4e30*/  FFMA R49, R57.reuse, R43, R42 ;  /* 0x0000002b39317223 */ /* 0x040fe2000000002a */
[CC--:B------:R-:W-:Y:S01]  /*4e40*/  FFMA R61, R56.reuse, R27.reuse, R40 ;  /* 0x0000001b383d7223 */ /* 0x0c0fe20000000028 */
[C---:B------:R-:W-:Y:S01]  /*4e50*/  FFMA R63, R57.reuse, R27, R26 ;  /* 0x0000001b393f7223 */ /* 0x040fe2000000001a */
[C---:B------:R-:W-:Y:S01]  /*4e60*/  FFMA R43, R56.reuse, R47, R58 ;  /* 0x0000002f382b7223 */ /* 0x040fe2000000003a */
[C---:B------:R-:W-:Y:S01]  /*4e70*/  FFMA R45, R56.reuse, R51, R46 ;  /* 0x00000033382d7223 */ /* 0x040fe2000000002e */
[C---:B------:R-:W-:Y:S01]  /*4e80*/  FFMA R47, R57.reuse, R47, R48 ;  /* 0x0000002f392f7223 */ /* 0x040fe20000000030 */
[C---:B------:R-:W-:Y:S01]  /*4e90*/  FFMA R51, R57.reuse, R51, R50 ;  /* 0x0000003339337223 */ /* 0x040fe20000000032 */
[CC--:B------:R-:W-:Y:S01]  /*4ea0*/  FFMA R27, R56.reuse, R19.reuse, R16 ;  /* 0x00000013381b7223 */ /* 0x0c0fe20000000010 */
[C---:B------:R-:W-:Y:S01]  /*4eb0*/  FFMA R41, R57.reuse, R19, R18 ;  /* 0x0000001339297223 */ /* 0x040fe20000000012 */
[-C--:B------:R-:W-:Y:S01]  /*4ec0*/  FFMA R9, R56, R23.reuse, R8 ;  /* 0x0000001738097223 */ /* 0x080fe20000000008 */
[----:B------:R-:W1:Y:S01]  /*4ed0*/  LDS.128 R16, [R0+0x33a0] ;  /* 0x0033a00000107984 */ /* 0x000e620000000c00 */
[----:B------:R-:W-:Y:S01]  /*4ee0*/  FFMA R57, R57, R23, R20 ;  /* 0x0000001739397223 */ /* 0x000fe20000000014 */
[C---:B--2---:R-:W-:Y:S01]  /*4ef0*/  FFMA R59, R32.reuse, R10, R59 ;  /* 0x0000000a203b7223 */ /* 0x044fe2000000003b */
[-C--:B------:R-:W-:Y:S01]  /*4f00*/  FFMA R30, R32, R11.reuse, R30 ;  /* 0x0000000b201e7223 */ /* 0x080fe2000000001e */
[----:B------:R-:W2:Y:S01]  /*4f10*/  LDS.128 R20, [R0+0x3420] ;  /* 0x0034200000147984 */ /* 0x000ea20000000c00 */
[----:B---3--:R-:W-:Y:S01]  /*4f20*/  FFMA R8, R10, R52, R61 ;  /* 0x000000340a087223 */ /* 0x008fe2000000003d */
[----:B------:R-:W-:Y:S01]  /*4f30*/  FFMA R52, R52, R11, R63 ;  /* 0x0000000b34347223 */ /* 0x000fe2000000003f */
[C---:B----4-:R-:W-:Y:S01]  /*4f40*/  FFMA R59, R28.reuse, R33, R59 ;  /* 0x000000211c3b7223 */ /* 0x050fe2000000003b */
[----:B------:R-:W-:Y:S01]  /*4f50*/  FFMA R33, R33, R29, R30 ;  /* 0x0000001d21217223 */ /* 0x000fe2000000001e */
[-C--:B------:R-:W-:Y:S01]  /*4f60*/  FFMA R61, R28, R53.reuse, R8 ;  /* 0x000000351c3d7223 */ /* 0x080fe20000000008 */
[----:B------:R-:W-:Y:S01]  /*4f70*/  FFMA R52, R29, R53, R52 ;  /* 0x000000351d347223 */ /* 0x000fe20000000034 */
[----:B-----5:R-:W-:Y:S01]  /*4f80*/  FFMA R53, R24, R34, R59 ;  /* 0x0000002218357223 */ /* 0x020fe2000000003b */
[----:B------:R-:W-:-:S02]  /*4f90*/  FFMA R34, R34, R25, R33 ;  /* 0x0000001922227223 */ /* 0x000fc40000000021 */
[----:B------:R-:W3:Y:S01]  /*4fa0*/  LDS.64 R32, [R2+0x2580] ;  /* 0x0025800002207984 */ /* 0x000ee20000000a00 */
[----:B------:R-:W-:Y:S01]  /*4fb0*/  FFMA R43, R10, R4, R43 ;  /* 0x000000040a2b7223 */ /* 0x000fe2000000002b */
[-C--:B------:R-:W-:Y:S01]  /*4fc0*/  FFMA R4, R4, R11.reuse, R47 ;  /* 0x0000000b04047223 */ /* 0x080fe2000000002f */
[----:B------:R-:W-:Y:S01]  /*4fd0*/  FFMA R31, R10, R36, R31 ;  /* 0x000000240a1f7223 */ /* 0x000fe2000000001f */
[----:B------:R-:W-:Y:S01]  /*4fe0*/  FFMA R8, R36, R11, R49 ;  /* 0x0000000b24087223 */ /* 0x000fe20000000031 */
[-C--:B------:R-:W-:Y:S01]  /*4ff0*/  FFMA R43, R28, R5.reuse, R43 ;  /* 0x000000051c2b7223 */ /* 0x080fe2000000002b */
[C---:B------:R-:W-:Y:S01]  /*5000*/  FFMA R58, R29.reuse, R5, R4 ;  /* 0x000000051d3a7223 */ /* 0x040fe20000000004 */
[----:B-1----:R-:W-:Y:S01]  /*5010*/  FFMA R45, R10, R12, R45 ;  /* 0x0000000c0a2d7223 */ /* 0x002fe2000000002d */
[CC--:B------:R-:W-:Y:S01]  /*5020*/  FFMA R31, R28.reuse, R37.reuse, R31 ;  /* 0x000000251c1f7223 */ /* 0x0c0fe2000000001f */
[----:B------:R-:W-:Y:S01]  /*5030*/  FFMA R8, R29, R37, R8 ;  /* 0x000000251d087223 */ /* 0x000fe20000000008 */
[----:B------:R-:W-:Y:S01]  /*5040*/  LDS.64 R4, [R2+0x2600] ;  /* 0x0026000002047984 */ /* 0x000fe20000000a00 */
[----:B------:R-:W-:Y:S01]  /*5050*/  FFMA R37, R28, R13, R45 ;  /* 0x0000000d1c257223 */ /* 0x000fe2000000002d */
[CC--:B------:R-:W-:Y:S01]  /*5060*/  FFMA R36, R24.reuse, R54.reuse, R61 ;  /* 0x0000003618247223 */ /* 0x0c0fe2000000003d */
[C---:B------:R-:W-:Y:S01]  /*5070*/  FFMA R54, R25.reuse, R54, R52 ;  /* 0x0000003619367223 */ /* 0x040fe20000000034 */
[----:B------:R-:W1:Y:S01]  /*5080*/  LDS.128 R44, [R0+0x31b0] ;  /* 0x0031b000002c7984 */ /* 0x000e620000000c00 */
[-C--:B------:R-:W-:Y:S01]  /*5090*/  FFMA R52, R24, R38.reuse, R31 ;  /* 0x0000002618347223 */ /* 0x080fe2000000001f */
[-C--:B------:R-:W-:Y:S01]  /*50a0*/  FFMA R12, R12, R11.reuse, R51 ;  /* 0x0000000b0c0c7223 */ /* 0x080fe20000000033 */
[----:B------:R-:W-:Y:S01]  /*50b0*/  FFMA R38, R25, R38, R8 ;  /* 0x0000002619267223 */ /* 0x000fe20000000008 */
[----:B------:R-:W4:Y:S01]  /*50c0*/  LDS.64 R30, [R2+0x2680] ;  /* 0x00268000021e7984 */ /* 0x000f220000000a00 */
[----:B------:R-:W-:Y:S01]  /*50d0*/  FFMA R56, R24, R6, R43 ;  /* 0x0000000618387223 */ /* 0x000fe2000000002b */
[----:B------:R-:W-:Y:S01]  /*50e0*/  FFMA R27, R10, R16, R27 ;  /* 0x000000100a1b7223 */ /* 0x000fe2000000001b */
[----:B------:R-:W-:Y:S01]  /*50f0*/  FFMA R16, R16, R11, R41 ;  /* 0x0000000b10107223 */ /* 0x000fe20000000029 */
[----:B------:R-:W5:Y:S01]  /*5100*/  LDS.128 R48, [R0+0x3130] ;  /* 0x0031300000307984 */ /* 0x000f620000000c00 */
[C---:B------:R-:W-:Y:S01]  /*5110*/  FFMA R12, R29.reuse, R13, R12 ;  /* 0x0000000d1d0c7223 */ /* 0x040fe2000000000c */
[----:B--2---:R-:W-:Y:S01]  /*5120*/  FFMA R10, R10, R20, R9 ;  /* 0x000000140a0a7223 */ /* 0x004fe20000000009 */
[----:B------:R-:W-:Y:S01]  /*5130*/  FFMA R26, R20, R11, R57 ;  /* 0x0000000b141a7223 */ /* 0x000fe20000000039 */
[CC--:B------:R-:W-:Y:S01]  /*5140*/  FFMA R27, R28.reuse, R17.reuse, R27 ;  /* 0x000000111c1b7223 */ /* 0x0c0fe2000000001b */
[C---:B------:R-:W-:Y:S01]  /*5150*/  FFMA R20, R29.reuse, R17, R16 ;  /* 0x000000111d147223 */ /* 0x040fe20000000010 */
[-C--:B------:R-:W-:Y:S01]  /*5160*/  FFMA R17, R28, R21.reuse, R10 ;  /* 0x000000151c117223 */ /* 0x080fe2000000000a */
[----:B------:R-:W-:Y:S01]  /*5170*/  FFMA R26, R29, R21, R26 ;  /* 0x000000151d1a7223 */ /* 0x000fe2000000001a */
[----:B------:R-:W2:Y:S01]  /*5180*/  LDS.128 R8, [R0+0x32b0] ;  /* 0x0032b00000087984 */ /* 0x000ea20000000c00 */
[C---:B------:R-:W-:Y:S01]  /*5190*/  FFMA R58, R25.reuse, R6, R58 ;  /* 0x00000006193a7223 */ /* 0x040fe2000000003a */
[C---:B------:R-:W-:Y:S01]  /*51a0*/  FFMA R16, R24.reuse, R18, R27 ;  /* 0x0000001218107223 */ /* 0x040fe2000000001b */
[C---:B------:R-:W-:Y:S01]  /*51b0*/  FFMA R6, R24.reuse, R14, R37 ;  /* 0x0000000e18067223 */ /* 0x040fe20000000025 */
[----:B------:R-:W2:Y:S01]  /*51c0*/  LDS.128 R40, [R0+0x3230] ;  /* 0x0032300000287984 */ /* 0x000ea20000000c00 */
[C---:B------:R-:W-:Y:S01]  /*51d0*/  FFMA R18, R25.reuse, R18, R20 ;  /* 0x0000001219127223 */ /* 0x040fe20000000014 */
[C---:B------:R-:W-:Y:S01]  /*51e0*/  FFMA R14, R25.reuse, R14, R12 ;  /* 0x0000000e190e7223 */ /* 0x040fe2000000000c */
[-C--:B------:R-:W-:Y:S01]  /*51f0*/  FFMA R20, R24, R22.reuse, R17 ;  /* 0x0000001618147223 */ /* 0x080fe20000000011 */
[----:B------:R-:W2:Y:S01]  /*5200*/  LDS.64 R12, [R2+0x2700] ;  /* 0x00270000020c7984 */ /* 0x000ea20000000a00 */
[----:B------:R-:W-:Y:S01]  /*5210*/  FFMA R22, R25, R22, R26 ;  /* 0x0000001619167223 */ /* 0x000fe2000000001a */
[CC--:B---3--:R-:W-:Y:S01]  /*5220*/  FFMA R63, R32.reuse, R55.reuse, R36 ;  /* 0x00000037203f7223 */ /* 0x0c8fe20000000024 */
[C---:B------:R-:W-:Y:S01]  /*5230*/  FFMA R65, R33.reuse, R55, R54 ;  /* 0x0000003721417223 */ /* 0x040fe20000000036 */
[----:B------:R-:W3:Y:S01]  /*5240*/  LDS.128 R24, [R0+0x3330] ;  /* 0x0033300000187984 */ /* 0x000ee20000000c00 */
[CC--:B------:R-:W-:Y:S01]  /*5250*/  FFMA R29, R32.reuse, R39.reuse, R52 ;  /* 0x00000027201d7223 */ /* 0x0c0fe20000000034 */
[----:B------:R-:W-:Y:S01]  /*5260*/  FFMA R55, R33, R39, R38 ;  /* 0x0000002721377223 */ /* 0x000fe20000000026 */
[C---:B------:R-:W-:Y:S01]  /*5270*/  FFMA R53, R32.reuse, R35, R53 ;  /* 0x0000002320357223 */ /* 0x040fe20000000035 */
[----:B------:R-:W-:Y:S01]  /*5280*/  FFMA R34, R35, R33, R34 ;  /* 0x0000002123227223 */ /* 0x000fe20000000022 */
[CC--:B------:R-:W-:Y:S01]  /*5290*/  FFMA R39, R32.reuse, R15.reuse, R6 ;  /* 0x0000000f20277223 */ /* 0x0c0fe20000000006 */
[C---:B------:R-:W-:Y:S01]  /*52a0*/  FFMA R61, R33.reuse, R15, R14 ;  /* 0x0000000f213d7223 */ /* 0x040fe2000000000e */
[CC--:B------:R-:W-:Y:S01]  /*52b0*/  FFMA R35, R32.reuse, R7.reuse, R56 ;  /* 0x0000000720237223 */ /* 0x0c0fe20000000038 */
[C---:B------:R-:W-:Y:S01]  /*52c0*/  FFMA R59, R33.reuse, R7, R58 ;  /* 0x00000007213b7223 */ /* 0x040fe2000000003a */
[CC--:B------:R-:W-:Y:S01]  /*52d0*/  FFMA R15, R32.reuse, R19.reuse, R16 ;  /* 0x00000013200f7223 */ /* 0x0c0fe20000000010 */
[C---:B------:R-:W-:Y:S01]  /*52e0*/  FFMA R37, R33.reuse, R19, R18 ;  /* 0x0000001321257223 */ /* 0x040fe20000000012 */
[-C--:B------:R-:W-:Y:S01]  /*52f0*/  FFMA R7, R32, R23.reuse, R20 ;  /* 0x0000001720077223 */ /* 0x080fe20000000014 */
[----:B------:R-:W3:Y:S01]  /*5300*/  LDS.128 R16, [R0+0x33b0] ;  /* 0x0033b00000107984 */ /* 0x000ee20000000c00 */
[----:B------:R-:W-:Y:S01]  /*5310*/  FFMA R57, R33, R23, R22 ;  /* 0x0000001721397223 */ /* 0x000fe20000000016 */
[----:B-1----:R-:W-:Y:S01]  /*5320*/  FFMA R6, R4, R44, R63 ;  /* 0x0000002c04067223 */ /* 0x002fe2000000003f */
[----:B------:R-:W-:Y:S01]  /*5330*/  FFMA R44, R44, R5, R65 ;  /* 0x000000052c2c7223 */ /* 0x000fe20000000041 */
[----:B------:R-:W1:Y:S02]  /*5340*/  LDS.128 R20, [R0+0x3430] ;  /* 0x0034300000147984 */ /* 0x000e640000000c00 */
[-C--:B----4-:R-:W-:Y:S01]  /*5350*/  FFMA R63, R30, R45.reuse, R6 ;  /* 0x0000002d1e3f7223 */ /* 0x090fe20000000006 */
[----:B------:R-:W-:Y:S01]  /*5360*/  FFMA R6, R31, R45, R44 ;  /* 0x0000002d1f067223 */ /* 0x000fe2000000002c */
[C---:B-----5:R-:W-:Y:S01]  /*5370*/  FFMA R53, R48.reuse, R4, R53 ;  /* 0x0000000430357223 */ /* 0x060fe20000000035 */
[----:B------:R-:W4:Y:S01]  /*5380*/  LDS.64 R44, [R2+0x2780] ;  /* 0x00278000022c7984 */ /* 0x000f220000000a00 */
[----:B------:R-:W-:-:S02]  /*5390*/  FFMA R34, R48, R5, R34 ;  /* 0x0000000530227223 */ /* 0x000fc40000000022 */
[----:B------:R-:W-:Y:S02]  /*53a0*/  FFMA R53, R30, R49, R53 ;  /* 0x000000311e357223 */ /* 0x000fe40000000035 */
[----:B------:R-:W-:Y:S01]  /*53b0*/  FFMA R33, R49, R31, R34 ;  /* 0x0000001f31217223 */ /* 0x000fe20000000022 */
[----:B--2---:R-:W-:Y:S01]  /*53c0*/  FFMA R35, R4, R8, R35 ;  /* 0x0000000804237223 */ /* 0x004fe20000000023 */
[-C--:B------:R-:W-:Y:S01]  /*53d0*/  FFMA R8, R8, R5.reuse, R59 ;  /* 0x0000000508087223 */ /* 0x080fe2000000003b */
[----:B------:R-:W-:Y:S01]  /*53e0*/  FFMA R29, R4, R40, R29 ;  /* 0x00000028041d7223 */ /* 0x000fe2000000001d */
[----:B------:R-:W-:Y:S01]  /*53f0*/  FFMA R14, R40, R5, R55 ;  /* 0x00000005280e7223 */ /* 0x000fe20000000037 */
[C---:B------:R-:W-:Y:S01]  /*5400*/  FFMA R40, R12.reuse, R46, R63 ;  /* 0x0000002e0c287223 */ /* 0x040fe2000000003f */
[----:B------:R-:W-:Y:S01]  /*5410*/  FFMA R49, R12, R50, R53 ;  /* 0x000000320c317223 */ /* 0x000fe20000000035 */
[----:B------:R-:W-:Y:S01]  /*5420*/  FFMA R46, R13, R46, R6 ;  /* 0x0000002e0d2e7223 */ /* 0x000fe20000000006 */
[-C--:B------:R-:W-:Y:S01]  /*5430*/  FFMA R29, R30, R41.reuse, R29 ;  /* 0x000000291e1d7223 */ /* 0x080fe2000000001d */
[C---:B------:R-:W-:Y:S01]  /*5440*/  FFMA R14, R31.reuse, R41, R14 ;  /* 0x000000291f0e7223 */ /* 0x040fe2000000000e */
[----:B---3--:R-:W-:Y:S01]  /*5450*/  FFMA R39, R4, R24, R39 ;  /* 0x0000001804277223 */ /* 0x008fe20000000027 */
[----:B------:R-:W-:Y:S01]  /*5460*/  FFMA R50, R50, R13, R33 ;  /* 0x0000000d32327223 */ /* 0x000fe20000000021 */
[-C--:B------:R-:W-:Y:S01]  /*5470*/  FFMA R41, R30, R9.reuse, R35 ;  /* 0x000000091e297223 */ /* 0x080fe20000000023 */
[C---:B------:R-:W-:Y:S01]  /*5480*/  FFMA R6, R31.reuse, R9, R8 ;  /* 0x000000091f067223 */ /* 0x040fe20000000008 */
[----:B------:R-:W-:Y:S01]  /*5490*/  FFMA R24, R24, R5, R61 ;  /* 0x0000000518187223 */ /* 0x000fe2000000003d */
[----:B------:R-:W-:Y:S01]  /*54a0*/  LDS.128 R32, [R0+0x3140] ;  /* 0x0031400000207984 */ /* 0x000fe20000000c00 */
[-C--:B------:R-:W-:Y:S01]  /*54b0*/  FFMA R48, R12, R42.reuse, R29 ;  /* 0x0000002a0c307223 */ /* 0x080fe2000000001d */
[-C--:B------:R-:W-:Y:S01]  /*54c0*/  FFMA R39, R30, R25.reuse, R39 ;  /* 0x000000191e277223 */ /* 0x080fe20000000027 */
[----:B------:R-:W-:Y:S01]  /*54d0*/  FFMA R24, R31, R25, R24 ;  /* 0x000000191f187223 */ /* 0x000fe20000000018 */
[----:B------:R-:W2:Y:S01]  /*54e0*/  LDS.64 R8, [R2+0x2800] ;  /* 0x0028000002087984 */ /* 0x000ea20000000a00 */
[C---:B------:R-:W-:Y:S01]  /*54f0*/  FFMA R42, R13.reuse, R42, R14 ;  /* 0x0000002a0d2a7223 */ /* 0x040fe2000000000e */
[----:B------:R-:W-:Y:S01]  /*5500*/  FFMA R15, R4, R16, R15 ;  /* 0x00000010040f7223 */ /* 0x000fe2000000000f */
[-C--:B------:R-:W-:Y:S01]  /*5510*/  FFMA R16, R16, R5.reuse, R37 ;  /* 0x0000000510107223 */ /* 0x080fe20000000025 */
[----:B------:R-:W3:Y:S01]  /*5520*/  LDS.128 R52, [R0+0x31c0] ;  /* 0x0031c00000347984 */ /* 0x000ee20000000c00 */
[----:B------:R-:W-:Y:S01]  /*5530*/  FFMA R58, R12, R26, R39 ;  /* 0x0000001a0c3a7223 */ /* 0x000fe20000000027 */
[----:B-1----:R-:W-:Y:S01]  /*5540*/  FFMA R4, R4, R20, R7 ;  /* 0x0000001404047223 */ /* 0x002fe20000000007 */
[----:B------:R-:W-:Y:S01]  /*5550*/  FFMA R20, R20, R5, R57 ;  /* 0x0000000514147223 */ /* 0x000fe20000000039 */
[----:B------:R-:W1:Y:S01]  /*5560*/  LDS.64 R28, [R2+0x2880] ;  /* 0x00288000021c7984 */ /* 0x000e620000000a00 */
[----:B------:R-:W-:Y:S01]  /*5570*/  FFMA R56, R12, R10, R41 ;  /* 0x0000000a0c387223 */ /* 0x000fe20000000029 */
[----:B------:R-:W-:Y:S01]  /*5580*/  FFMA R26, R13, R26, R24 ;  /* 0x0000001a0d1a7223 */ /* 0x000fe20000000018 */
[CC--:B------:R-:W-:Y:S01]  /*5590*/  FFMA R15, R30.reuse, R17.reuse, R15 ;  /* 0x000000111e0f7223 */ /* 0x0c0fe2000000000f */
[----:B------:R-:W-:Y:S01]  /*55a0*/  FFMA R14, R31, R17, R16 ;  /* 0x000000111f0e7223 */ /* 0x000fe20000000010 */
[----:B------:R-:W-:Y:S01]  /*55b0*/  FFMA R10, R13, R10, R6 ;  /* 0x0000000a0d0a7223 */ /* 0x000fe20000000006 */
[----:B------:R-:W5:Y:S01]  /*55c0*/  LDS.64 R24, [R2+0x2900] ;  /* 0x0029000002187984 */ /* 0x000f620000000a00 */
[-C--:B------:R-:W-:Y:S01]  /*55d0*/  FFMA R17, R30, R21.reuse, R4 ;  /* 0x000000151e117223 */ /* 0x080fe20000000004 */
[----:B------:R-:W-:Y:S01]  /*55e0*/  FFMA R21, R31, R21, R20 ;  /* 0x000000151f157223 */ /* 0x000fe20000000014 */
[C---:B------:R-:W-:Y:S01]  /*55f0*/  FFMA R16, R12.reuse, R18, R15 ;  /* 0x000000120c107223 */ /* 0x040fe2000000000f */
[----:B------:R-:W5:Y:S01]  /*5600*/  LDS.128 R4, [R0+0x32c0] ;  /* 0x0032c00000047984 */ /* 0x000f620000000c00 */
[----:B------:R-:W-:Y:S01]  /*5610*/  FFMA R20, R12, R22, R17 ;  /* 0x000000160c147223 */ /* 0x000fe20000000011 */
[C---:B------:R-:W-:Y:S01]  /*5620*/  FFMA R18, R13.reuse, R18, R14 ;  /* 0x000000120d127223 */ /* 0x040fe2000000000e */
[----:B------:R-:W-:Y:S01]  /*5630*/  FFMA R22, R13, R22, R21 ;  /* 0x000000160d167223 */ /* 0x000fe20000000015 */
[----:B------:R-:W5:Y:S01]  /*5640*/  LDS.128 R36, [R0+0x3240] ;  /* 0x0032400000247984 */ /* 0x000f620000000c00 */
[C---:B----4-:R-:W-:Y:S01]  /*5650*/  FFMA R49, R44.reuse, R51, R49 ;  /* 0x000000332c317223 */ /* 0x050fe20000000031 */
[----:B------:R-:W-:Y:S01]  /*5660*/  FFMA R50, R51, R45, R50 ;  /* 0x0000002d33327223 */ /* 0x000fe20000000032 */
[CC--:B------:R-:W-:Y:S01]  /*5670*/  FFMA R51, R44.reuse, R47.reuse, R40 ;  /* 0x0000002f2c337223 */ /* 0x0c0fe20000000028 */
[----:B------:R-:W4:Y:S01]  /*5680*/  LDS.128 R12, [R0+0x3340] ;  /* 0x00334000000c7984 */ /* 0x000f220000000c00 */
[C---:B------:R-:W-:Y:S01]  /*5690*/  FFMA R65, R45.reuse, R47, R46 ;  /* 0x0000002f2d417223 */ /* 0x040fe2000000002e */
[CC--:B------:R-:W-:Y:S01]  /*56a0*/  FFMA R31, R44.reuse, R43.reuse, R48 ;  /* 0x0000002b2c1f7223 */ /* 0x0c0fe20000000030 */
[C---:B------:R-:W-:Y:S01]  /*56b0*/  FFMA R47, R45.reuse, R43, R42 ;  /* 0x0000002b2d2f7223 */ /* 0x040fe2000000002a */
[CC--:B------:R-:W-:Y:S01]  /*56c0*/  FFMA R59, R44.reuse, R27.reuse, R58 ;  /* 0x0000001b2c3b7223 */ /* 0x0c0fe2000000003a */
[C---:B------:R-:W-:Y:S01]  /*56d0*/  FFMA R63, R45.reuse, R27, R26 ;  /* 0x0000001b2d3f7223 */ /* 0x040fe2000000001a */
[CC--:B------:R-:W-:Y:S01]  /*56e0*/  FFMA R43, R44.reuse, R11.reuse, R56 ;  /* 0x0000000b2c2b7223 */ /* 0x0c0fe20000000038 */
[C---:B------:R-:W-:Y:S01]  /*56f0*/  FFMA R61, R45.reuse, R11, R10 ;  /* 0x0000000b2d3d7223 */ /* 0x040fe2000000000a */
[CC--:B------:R-:W-:Y:S01]  /*5700*/  FFMA R27, R44.reuse, R19.reuse, R16 ;  /* 0x000000132c1b7223 */ /* 0x0c0fe20000000010 */
[C---:B------:R-:W-:Y:S01]  /*5710*/  FFMA R41, R45.reuse, R19, R18 ;  /* 0x000000132d297223 */ /* 0x040fe20000000012 */
[-C--:B------:R-:W-:Y:S01]  /*5720*/  FFMA R11, R44, R23.reuse, R20 ;  /* 0x000000172c0b7223 */ /* 0x080fe20000000014 */
[----:B------:R-:W4:Y:S01]  /*5730*/  LDS.128 R16, [R0+0x33c0] ;  /* 0x0033c00000107984 */ /* 0x000f220000000c00 */
[----:B------:R-:W-:Y:S01]  /*5740*/  FFMA R57, R45, R23, R22 ;  /* 0x000000172d397223 */ /* 0x000fe20000000016 */
[----:B--2---:R-:W-:-:S02]  /*5750*/  FFMA R49, R32, R8, R49 ;  /* 0x0000000820317223 */ /* 0x004fc40000000031 */
[----:B------:R-:W2:Y:S01]  /*5760*/  LDS.128 R20, [R0+0x3440] ;  /* 0x0034400000147984 */ /* 0x000ea20000000c00 */
[-C--:B------:R-:W-:Y:S01]  /*5770*/  FFMA R50, R32, R9.reuse, R50 ;  /* 0x0000000920327223 */ /* 0x080fe20000000032 */
[----:B---3--:R-:W-:Y:S01]  /*5780*/  FFMA R10, R8, R52, R51 ;  /* 0x00000034080a7223 */ /* 0x008fe20000000033 */
[----:B------:R-:W-:Y:S01]  /*5790*/  FFMA R52, R52, R9, R65 ;  /* 0x0000000934347223 */ /* 0x000fe20000000041 */
[C---:B-1----:R-:W-:Y:S01]  /*57a0*/  FFMA R49, R28.reuse, R33, R49 ;  /* 0x000000211c317223 */ /* 0x042fe20000000031 */
[----:B------:R-:W-:Y:S01]  /*57b0*/  FFMA R33, R33, R29, R50 ;  /* 0x0000001d21217223 */ /* 0x000fe20000000032 */
[-C--:B------:R-:W-:Y:S01]  /*57c0*/  FFMA R45, R28, R53.reuse, R10 ;  /* 0x000000351c2d7223 */ /* 0x080fe2000000000a */
[----:B------:R-:W-:Y:S01]  /*57d0*/  FFMA R52, R29, R53, R52 ;  /* 0x000000351d347223 */ /* 0x000fe20000000034 */
[----:B-----5:R-:W-:Y:S01]  /*57e0*/  FFMA R53, R24, R34, R49 ;  /* 0x0000002218357223 */ /* 0x020fe20000000031 */
[----:B------:R-:W-:Y:S01]  /*57f0*/  FFMA R34, R34, R25, R33 ;  /* 0x0000001922227223 */ /* 0x000fe20000000021 */
[----:B------:R-:W-:Y:S01]  /*5800*/  LDS.128 R48, [R0+0x3150] ;  /* 0x0031500000307984 */ /* 0x000fe20000000c00 */
[----:B------:R-:W-:Y:S01]  /*5810*/  FFMA R43, R8, R4, R43 ;  /* 0x00000004082b7223 */ /* 0x000fe2000000002b */
[----:B------:R-:W-:-:S02]  /*5820*/  FFMA R4, R4, R9, R61 ;  /* 0x0000000904047223 */ /* 0x000fc4000000003d */
[----:B------:R-:W1:Y:S01]  /*5830*/  LDS.64 R32, [R2+0x2980] ;  /* 0x0029800002207984 */ /* 0x000e620000000a00 */
[----:B------:R-:W-:Y:S01]  /*5840*/  FFMA R31, R8, R36, R31 ;  /* 0x00000024081f7223 */ /* 0x000fe2000000001f */
[----:B------:R-:W-:Y:S01]  /*5850*/  FFMA R10, R36, R9, R47 ;  /* 0x00000009240a7223 */ /* 0x000fe2000000002f */
[----:B------:R-:W-:Y:S01]  /*5860*/  FFMA R36, R24, R54, R45 ;  /* 0x0000003618247223 */ /* 0x000fe2000000002d */
[C---:B------:R-:W-:Y:S01]  /*5870*/  FFMA R43, R28.reuse, R5, R43 ;  /* 0x000000051c2b7223 */ /* 0x040fe2000000002b */
[-C--:B------:R-:W-:Y:S01]  /*5880*/  FFMA R31, R28, R37.reuse, R31 ;  /* 0x000000251c1f7223 */ /* 0x080fe2000000001f */
[----:B----4-:R-:W-:Y:S01]  /*5890*/  FFMA R59, R8, R12, R59 ;  /* 0x0000000c083b7223 */ /* 0x010fe2000000003b */
[C---:B------:R-:W-:Y:S01]  /*58a0*/  FFMA R10, R29.reuse, R37, R10 ;  /* 0x000000251d0a7223 */ /* 0x040fe2000000000a */
[----:B------:R-:W-:Y:S01]  /*58b0*/  FFMA R58, R29, R5, R4 ;  /* 0x000000051d3a7223 */ /* 0x000fe20000000004 */
[----:B------:R-:W-:Y:S01]  /*58c0*/  FFMA R12, R12, R9, R63 ;  /* 0x000000090c0c7223 */ /* 0x000fe2000000003f */
[----:B------:R-:W-:Y:S01]  /*58d0*/  LDS.64 R4, [R2+0x2a00] ;  /* 0x002a000002047984 */ /* 0x000fe20000000a00 */
[C---:B------:R-:W-:Y:S01]  /*58e0*/  FFMA R54, R25.reuse, R54, R52 ;  /* 0x0000003619367223 */ /* 0x040fe20000000034 */
[-C--:B------:R-:W-:Y:S01]  /*58f0*/  FFMA R52, R24, R38.reuse, R31 ;  /* 0x0000002618347223 */ /* 0x080fe2000000001f */
[----:B------:R-:W-:Y:S01]  /*5900*/  FFMA R38, R25, R38, R10 ;  /* 0x0000002619267223 */ /* 0x000fe2000000000a */
[----:B------:R-:W3:Y:S01]  /*5910*/  LDS.128 R44, [R0+0x31d0] ;  /* 0x0031d000002c7984 */ /* 0x000ee20000000c00 */
[-C--:B------:R-:W-:Y:S01]  /*5920*/  FFMA R59, R28, R13.reuse, R59 ;  /* 0x0000000d1c3b7223 */ /* 0x080fe2000000003b */
[----:B------:R-:W-:Y:S01]  /*5930*/  FFMA R10, R29, R13, R12 ;  /* 0x0000000d1d0a7223 */ /* 0x000fe2000000000c */
[----:B------:R-:W-:Y:S01]  /*5940*/  FFMA R27, R8, R16, R27 ;  /* 0x00000010081b7223 */ /* 0x000fe2000000001b */
[----:B------:R-:W4:Y:S01]  /*5950*/  LDS.64 R12, [R2+0x2a80] ;  /* 0x002a8000020c7984 */ /* 0x000f220000000a00 */
[-C--:B------:R-:W-:Y:S01]  /*5960*/  FFMA R16, R16, R9.reuse, R41 ;  /* 0x0000000910107223 */ /* 0x080fe20000000029 */
[----:B--2---:R-:W-:Y:S01]  /*5970*/  FFMA R8, R8, R20, R11 ;  /* 0x0000001408087223 */ /* 0x004fe2000000000b */
[-C--:B------:R-:W-:Y:S01]  /*5980*/  FFMA R56, R24, R6.reuse, R43 ;  /* 0x0000000618387223 */ /* 0x080fe2000000002b */
[----:B------:R-:W-:Y:S01]  /*5990*/  FFMA R26, R20, R9, R57 ;  /* 0x00000009141a7223 */ /* 0x000fe20000000039 */
[----:B------:R-:W-:Y:S01]  /*59a0*/  FFMA R58, R25, R6, R58 ;  /* 0x00000006193a7223 */ /* 0x000fe2000000003a */
[----:B------:R-:W2:Y:S01]  /*59b0*/  LDS.128 R40, [R0+0x3250] ;  /* 0x0032500000287984 */ /* 0x000ea20000000c00 */
[-C--:B------:R-:W-:Y:S01]  /*59c0*/  FFMA R6, R24, R14.reuse, R59 ;  /* 0x0000000e18067223 */ /* 0x080fe2000000003b */
[CC--:B------:R-:W-:Y:S01]  /*59d0*/  FFMA R27, R28.reuse, R17.reuse, R27 ;  /* 0x000000111c1b7223 */ /* 0x0c0fe2000000001b */
[----:B------:R-:W-:Y:S01]  /*59e0*/  FFMA R20, R29, R17, R16 ;  /* 0x000000111d147223 */ /* 0x000fe20000000010 */
[----:B------:R-:W-:Y:S01]  /*59f0*/  FFMA R14, R25, R14, R10 ;  /* 0x0000000e190e7223 */ /* 0x000fe2000000000a */
[-C--:B------:R-:W-:Y:S01]  /*5a00*/  FFMA R17, R28, R21.reuse, R8 ;  /* 0x000000151c117223 */ /* 0x080fe20000000008 */
[----:B------:R-:W5:Y:S01]  /*5a10*/  LDS.64 R30, [R2+0x2b00] ;  /* 0x002b0000021e7984 */ /* 0x000f620000000a00 */
[----:B------:R-:W-:Y:S01]  /*5a20*/  FFMA R26, R29, R21, R26 ;  /* 0x000000151d1a7223 */ /* 0x000fe2000000001a */
[C---:B------:R-:W-:Y:S01]  /*5a30*/  FFMA R16, R24.reuse, R18, R27 ;  /* 0x0000001218107223 */ /* 0x040fe2000000001b */
[----:B------:R-:W-:Y:S01]  /*5a40*/  FFMA R28, R24, R22, R17 ;  /* 0x00000016181c7223 */ /* 0x000fe20000000011 */
[----:B------:R-:W5:Y:S01]  /*5a50*/  LDS.128 R8, [R0+0x32d0] ;  /* 0x0032d00000087984 */ /* 0x000f620000000c00 */
[C---:B------:R-:W-:Y:S01]  /*5a60*/  FFMA R18, R25.reuse, R18, R20 ;  /* 0x0000001219127223 */ /* 0x040fe20000000014 */
[----:B------:R-:W-:-:S02]  /*5a70*/  FFMA R22, R25, R22, R26 ;  /* 0x0000001619167223 */ /* 0x000fc4000000001a */
[----:B------:R-:W5:Y:S01]  /*5a80*/  LDS.128 R24, [R0+0x3350] ;  /* 0x0033500000187984 */ /* 0x000f620000000c00 */
[CC--:B-1----:R-:W-:Y:S01]  /*5a90*/  FFMA R37, R32.reuse, R39.reuse, R52 ;  /* 0x0000002720257223 */ /* 0x0c2fe20000000034 */
[C---:B------:R-:W-:Y:S01]  /*5aa0*/  FFMA R59, R33.reuse, R39, R38 ;  /* 0x00000027213b7223 */ /* 0x040fe20000000026 */
[C---:B------:R-:W-:Y:S01]  /*5ab0*/  FFMA R21, R32.reuse, R35, R53 ;  /* 0x0000002320157223 */ /* 0x040fe20000000035 */
[CC--:B------:R-:W-:Y:S01]  /*5ac0*/  FFMA R63, R32.reuse, R55.reuse, R36 ;  /* 0x00000037203f7223 */ /* 0x0c0fe20000000024 */
[C---:B------:R-:W-:Y:S01]  /*5ad0*/  FFMA R65, R33.reuse, R55, R54 ;  /* 0x0000003721417223 */ /* 0x040fe20000000036 */
[CC--:B------:R-:W-:Y:S01]  /*5ae0*/  FFMA R39, R32.reuse, R7.reuse, R56 ;  /* 0x0000000720277223 */ /* 0x0c0fe20000000038 */
[C---:B------:R-:W-:Y:S01]  /*5af0*/  FFMA R61, R33.reuse, R7, R58 ;  /* 0x00000007213d7223 */ /* 0x040fe2000000003a */
[C---:B------:R-:W-:Y:S01]  /*5b00*/  FFMA R7, R32.reuse, R15, R6 ;  /* 0x0000000f20077223 */ /* 0x040fe20000000006 */
[CC--:B------:R-:W-:Y:S01]  /*5b10*/  FFMA R53, R32.reuse, R19.reuse, R16 ;  /* 0x0000001320357223 */ /* 0x0c0fe20000000010 */
[----:B------:R-:W-:Y:S01]  /*5b20*/  FFMA R55, R33, R19, R18 ;  /* 0x0000001321377223 */ /* 0x000fe20000000012 */
[----:B------:R-:W-:Y:S01]  /*5b30*/  FFMA R20, R35, R33, R34 ;  /* 0x0000002123147223 */ /* 0x000fe20000000022 */
[C---:B------:R-:W-:Y:S01]  /*5b40*/  FFMA R15, R33.reuse, R15, R14 ;  /* 0x0000000f210f7223 */ /* 0x040fe2000000000e */
[----:B------:R-:W1:Y:S01]  /*5b50*/  LDS.128 R16, [R0+0x33d0] ;  /* 0x0033d00000107984 */ /* 0x000e620000000c00 */
[-C--:B------:R-:W-:Y:S01]  /*5b60*/  FFMA R29, R32, R23.reuse, R28 ;  /* 0x00000017201d7223 */ /* 0x080fe2000000001c */
[----:B------:R-:W-:Y:S01]  /*5b70*/  FFMA R57, R33, R23, R22 ;  /* 0x0000001721397223 */ /* 0x000fe20000000016 */
[----:B---3--:R-:W-:Y:S01]  /*5b80*/  FFMA R6, R4, R44, R63 ;  /* 0x0000002c04067223 */ /* 0x008fe2000000003f */
[----:B------:R-:W3:Y:S01]  /*5b90*/  LDS.128 R32, [R0+0x3450] ;  /* 0x0034500000207984 */ /* 0x000ee20000000c00 */
[----:B------:R-:W-:Y:S01]  /*5ba0*/  FFMA R44, R44, R5, R65 ;  /* 0x000000052c2c7223 */ /* 0x000fe20000000041 */
[----:B------:R-:W-:Y:S01]  /*5bb0*/  FFMA R21, R48, R4, R21 ;  /* 0x0000000430157223 */ /* 0x000fe20000000015 */
[----:B----4-:R-:W-:Y:S01]  /*5bc0*/  FFMA R63, R12, R45, R6 ;  /* 0x0000002d0c3f7223 */ /* 0x010fe20000000006 */
[----:B------:R-:W-:Y:S01]  /*5bd0*/  FFMA R20, R48, R5, R20 ;  /* 0x0000000530147223 */ /* 0x000fe20000000014 */
[----:B------:R-:W-:Y:S01]  /*5be0*/  FFMA R6, R13, R45, R44 ;  /* 0x0000002d0d067223 */ /* 0x000fe2000000002c */
[----:B------:R-:W-:Y:S01]  /*5bf0*/  FFMA R21, R12, R49, R21 ;  /* 0x000000310c157223 */ /* 0x000fe20000000015 */
[----:B------:R-:W4:Y:S01]  /*5c00*/  LDS.64 R44, [R2+0x2b80] ;  /* 0x002b8000022c7984 */ /* 0x000f220000000a00 */
[----:B------:R-:W-:Y:S01]  /*5c10*/  FFMA R23, R49, R13, R20 ;  /* 0x0000000d31177223 */ /* 0x000fe20000000014 */
[----:B--2---:R-:W-:Y:S01]  /*5c20*/  FFMA R37, R4, R40, R37 ;  /* 0x0000002804257223 */ /* 0x004fe20000000025 */
[----:B------:R-:W-:-:S03]  /*5c30*/  FFMA R40, R40, R5, R59 ;  /* 0x0000000528287223 */ /* 0x000fc6000000003b */
[-C--:B------:R-:W-:Y:S01]  /*5c40*/  FFMA R37, R12, R41.reuse, R37 ;  /* 0x000000290c257223 */ /* 0x080fe20000000025 */
[CC--:B-----5:R-:W-:Y:S01]  /*5c50*/  FFMA R28, R30.reuse, R46.reuse, R63 ;  /* 0x0000002e1e1c7223 */ /* 0x0e0fe2000000003f */
[----:B------:R-:W-:Y:S01]  /*5c60*/  FFMA R46, R31, R46, R6 ;  /* 0x0000002e1f2e7223 */ /* 0x000fe20000000006 */
[C---:B------:R-:W-:Y:S01]  /*5c70*/  FFMA R6, R13.reuse, R41, R40 ;  /* 0x000000290d067223 */ /* 0x040fe20000000028 */
[----:B------:R-:W-:Y:S01]  /*5c80*/  FFMA R49, R30, R50, R21 ;  /* 0x000000321e317223 */ /* 0x000fe20000000015 */
[----:B------:R-:W-:Y:S01]  /*5c90*/  FFMA R39, R4, R8, R39 ;  /* 0x0000000804277223 */ /* 0x000fe20000000027 */
[----:B------:R-:W-:Y:S01]  /*5ca0*/  FFMA R8, R8, R5, R61 ;  /* 0x0000000508087223 */ /* 0x000fe2000000003d */
[----:B------:R-:W-:Y:S01]  /*5cb0*/  FFMA R40, R30, R42, R37 ;  /* 0x0000002a1e287223 */ /* 0x000fe20000000025 */
[----:B------:R-:W-:Y:S01]  /*5cc0*/  FFMA R50, R50, R31, R23 ;  /* 0x0000001f32327223 */ /* 0x000fe20000000017 */
[-C--:B------:R-:W-:Y:S01]  /*5cd0*/  FFMA R41, R12, R9.reuse, R39 ;  /* 0x000000090c297223 */ /* 0x080fe20000000027 */
[----:B------:R-:W-:Y:S01]  /*5ce0*/  FFMA R8, R13, R9, R8 ;  /* 0x000000090d087223 */ /* 0x000fe20000000008 */
[----:B------:R-:W-:Y:S01]  /*5cf0*/  FFMA R9, R4, R24, R7 ;  /* 0x0000001804097223 */ /* 0x000fe20000000007 */
[----:B------:R-:W-:Y:S01]  /*5d00*/  FFMA R42, R31, R42, R6 ;  /* 0x0000002a1f2a7223 */ /* 0x000fe20000000006 */
[----:B------:R-:W-:Y:S01]  /*5d10*/  LDS.128 R20, [R0+0x3160] ;  /* 0x0031600000147984 */ /* 0x000fe20000000c00 */
[----:B------:R-:W-:Y:S01]  /*5d20*/  FFMA R24, R24, R5, R15 ;  /* 0x0000000518187223 */ /* 0x000fe2000000000f */
[-C--:B------:R-:W-:Y:S01]  /*5d30*/  FFMA R9, R12, R25.reuse, R9 ;  /* 0x000000190c097223 */ /* 0x080fe20000000009 */
[CC--:B------:R-:W-:Y:S01]  /*5d40*/  FFMA R48, R30.reuse, R10.reuse, R41 ;  /* 0x0000000a1e307223 */ /* 0x0c0fe20000000029 */
[----:B------:R-:W2:Y:S01]  /*5d50*/  LDS.64 R6, [R2+0x2c00] ;  /* 0x002c000002067984 */ /* 0x000ea20000000a00 */
[----:B------:R-:W-:Y:S01]  /*5d60*/  FFMA R25, R13, R25, R24 ;  /* 0x000000190d197223 */ /* 0x000fe20000000018 */
[C---:B------:R-:W-:Y:S01]  /*5d70*/  FFMA R24, R31.reuse, R10, R8 ;  /* 0x0000000a1f187223 */ /* 0x040fe20000000008 */
[-C--:B------:R-:W-:Y:S01]  /*5d80*/  FFMA R10, R30, R26.reuse, R9 ;  /* 0x0000001a1e0a7223 */ /* 0x080fe20000000009 */
[----:B------:R-:W5:Y:S01]  /*5d90*/  LDS.64 R14, [R2+0x2c80] ;  /* 0x002c8000020e7984 */ /* 0x000f620000000a00 */
[----:B------:R-:W-:Y:S01]  /*5da0*/  FFMA R26, R31, R26, R25 ;  /* 0x0000001a1f1a7223 */ /* 0x000fe20000000019 */
[----:B-1----:R-:W-:Y:S01]  /*5db0*/  FFMA R25, R4, R16, R53 ;  /* 0x0000001004197223 */ /* 0x002fe20000000035 */
[-C--:B------:R-:W-:Y:S01]  /*5dc0*/  FFMA R16, R16, R5.reuse, R55 ;  /* 0x0000000510107223 */ /* 0x080fe20000000037 */
[----:B------:R-:W1:Y:S01]  /*5dd0*/  LDS.128 R36, [R0+0x31e0] ;  /* 0x0031e00000247984 */ /* 0x000e620000000c00 */
[----:B---3--:R-:W-:Y:S01]  /*5de0*/  FFMA R4, R4, R32, R29 ;  /* 0x0000002004047223 */ /* 0x008fe2000000001d */
[----:B------:R-:W-:Y:S01]  /*5df0*/  FFMA R32, R32, R5, R57 ;  /* 0x0000000520207223 */ /* 0x000fe20000000039 */
[CC--:B------:R-:W-:Y:S01]  /*5e00*/  FFMA R25, R12.reuse, R17.reuse, R25 ;  /* 0x000000110c197223 */ /* 0x0c0fe20000000019 */
[----:B------:R-:W3:Y:S01]  /*5e10*/  LDS.64 R8, [R2+0x2d00] ;  /* 0x002d000002087984 */ /* 0x000ee20000000a00 */
[C---:B------:R-:W-:Y:S01]  /*5e20*/  FFMA R16, R13.reuse, R17, R16 ;  /* 0x000000110d107223 */ /* 0x040fe20000000010 */
[-C--:B------:R-:W-:Y:S01]  /*5e30*/  FFMA R17, R12, R33.reuse, R4 ;  /* 0x000000210c117223 */ /* 0x080fe20000000004 */
[----:B------:R-:W-:Y:S01]  /*5e40*/  FFMA R32, R13, R33, R32 ;  /* 0x000000210d207223 */ /* 0x000fe20000000020 */
[----:B------:R-:W3:Y:S01]  /*5e50*/  LDS.128 R52, [R0+0x3260] ;  /* 0x0032600000347984 */ /* 0x000ee20000000c00 */
[CC--:B------:R-:W-:Y:S01]  /*5e60*/  FFMA R12, R30.reuse, R18.reuse, R25 ;  /* 0x000000121e0c7223 */ /* 0x0c0fe20000000019 */
[C---:B------:R-:W-:Y:S01]  /*5e70*/  FFMA R56, R31.reuse, R18, R16 ;  /* 0x000000121f387223 */ /* 0x040fe20000000010 */
[-C--:B------:R-:W-:Y:S01]  /*5e80*/  FFMA R18, R30, R34.reuse, R17 ;  /* 0x000000221e127223 */ /* 0x080fe20000000011 */
[----:B------:R-:W3:Y:S01]  /*5e90*/  LDS.64 R4, [R2+0x2d80] ;  /* 0x002d800002047984 */ /* 0x000ee20000000a00 */
[----:B------:R-:W-:Y:S01]  /*5ea0*/  FFMA R32, R31, R34, R32 ;  /* 0x000000221f207223 */ /* 0x000fe20000000020 */
[C---:B----4-:R-:W-:Y:S01]  /*5eb0*/  FFMA R25, R44.reuse, R47, R28 ;  /* 0x0000002f2c197223 */ /* 0x050fe2000000001c */
[C---:B------:R-:W-:Y:S01]  /*5ec0*/  FFMA R17, R44.reuse, R51, R49 ;  /* 0x000000332c117223 */ /* 0x040fe20000000031 */
[----:B------:R-:W4:Y:S01]  /*5ed0*/  LDS.128 R28, [R0+0x32e0] ;  /* 0x0032e000001c7984 */ /* 0x000f220000000c00 */
[----:B------:R-:W-:Y:S01]  /*5ee0*/  FFMA R16, R51, R45, R50 ;  /* 0x0000002d33107223 */ /* 0x000fe20000000032 */
[CC--:B------:R-:W-:Y:S01]  /*5ef0*/  FFMA R51, R44.reuse, R19.reuse, R12 ;  /* 0x000000132c337223 */ /* 0x0c0fe2000000000c */
[C---:B------:R-:W-:Y:S01]  /*5f00*/  FFMA R56, R45.reuse, R19, R56 ;  /* 0x000000132d387223 */ /* 0x040fe20000000038 */
[CC--:B------:R-:W-:Y:S01]  /*5f10*/  FFMA R33, R44.reuse, R43.reuse, R40 ;  /* 0x0000002b2c217223 */ /* 0x0c0fe20000000028 */
[C---:B------:R-:W-:Y:S01]  /*5f20*/  FFMA R57, R45.reuse, R43, R42 ;  /* 0x0000002b2d397223 */ /* 0x040fe2000000002a */
[C---:B------:R-:W-:Y:S01]  /*5f30*/  FFMA R61, R45.reuse, R47, R46 ;  /* 0x0000002f2d3d7223 */ /* 0x040fe2000000002e */
[----:B------:R-:W4:Y:S01]  /*5f40*/  LDS.128 R40, [R0+0x3360] ;  /* 0x0033600000287984 */ /* 0x000f220000000c00 */
[C---:B------:R-:W-:Y:S01]  /*5f50*/  FFMA R49, R44.reuse, R27, R10 ;  /* 0x0000001b2c317223 */ /* 0x040fe2000000000a */
[CC--:B------:R-:W-:Y:S01]  /*5f60*/  FFMA R13, R44.reuse, R11.reuse, R48 ;  /* 0x0000000b2c0d7223 */ /* 0x0c0fe20000000030 */
[C---:B------:R-:W-:Y:S01]  /*5f70*/  FFMA R47, R45.reuse, R11, R24 ;  /* 0x0000000b2d2f7223 */ /* 0x040fe20000000018 */
[C---:B------:R-:W-:Y:S01]  /*5f80*/  FFMA R59, R45.reuse, R27, R26 ;  /* 0x0000001b2d3b7223 */ /* 0x040fe2000000001a */
[-C--:B------:R-:W-:Y:S01]  /*5f90*/  FFMA R11, R44, R35.reuse, R18 ;  /* 0x000000232c0b7223 */ /* 0x080fe20000000012 */
[----:B------:R-:W-:-:S02]  /*5fa0*/  FFMA R50, R45, R35, R32 ;  /* 0x000000232d327223 */ /* 0x000fc40000000020 */
[----:B------:R-:W-:Y:S01]  /*5fb0*/  LDS.64 R44, [R2+0x2e00] ;  /* 0x002e0000022c7984 */ /* 0x000fe20000000a00 */
[C---:B--2---:R-:W-:Y:S01]  /*5fc0*/  FFMA R17, R20.reuse, R6, R17 ;  /* 0x0000000614117223 */ /* 0x044fe20000000011 */
[----:B------:R-:W-:-:S03]  /*5fd0*/  FFMA R16, R20, R7, R16 ;  /* 0x0000000714107223 */ /* 0x000fc60000000010 */
[----:B-----5:R-:W-:Y:S01]  /*5fe0*/  FFMA R17, R14, R21, R17 ;  /* 0x000000150e117223 */ /* 0x020fe20000000011 */
[----:B------:R-:W-:Y:S01]  /*5ff0*/  FFMA R19, R21, R15, R16 ;  /* 0x0000000f15137223 */ /* 0x000fe20000000010 */
[----:B-1----:R-:W-:Y:S01]  /*6000*/  FFMA R10, R6, R36, R25 ;  /* 0x00000024060a7223 */ /* 0x002fe20000000019 */
[----:B------:R-:W-:Y:S01]  /*6010*/  FFMA R36, R36, R7, R61 ;  /* 0x0000000724247223 */ /* 0x000fe2000000003d */
[----:B------:R-:W1:Y:S01]  /*6020*/  LDS.128 R24, [R0+0x33e0] ;  /* 0x0033e00000187984 */ /* 0x000e620000000c00 */
[----:B---3--:R-:W-:Y:S01]  /*6030*/  FFMA R21, R8, R22, R17 ;  /* 0x0000001608157223 */ /* 0x008fe20000000011 */
[----:B------:R-:W-:Y:S01]  /*6040*/  FFMA R22, R22, R9, R19 ;  /* 0x0000000916167223 */ /* 0x000fe20000000013 */
[----:B------:R-:W-:Y:S01]  /*6050*/  FFMA R35, R14, R37, R10 ;  /* 0x000000250e237223 */ /* 0x000fe2000000000a */
[----:B------:R-:W2:Y:S01]  /*6060*/  LDS.128 R16, [R0+0x3460] ;  /* 0x0034600000107984 */ /* 0x000ea20000000c00 */
[----:B------:R-:W-:Y:S01]  /*6070*/  FFMA R33, R6, R52, R33 ;  /* 0x0000003406217223 */ /* 0x000fe20000000021 */
[----:B------:R-:W-:Y:S01]  /*6080*/  FFMA R52, R52, R7, R57 ;  /* 0x0000000734347223 */ /* 0x000fe20000000039 */
[C---:B------:R-:W-:Y:S01]  /*6090*/  FFMA R36, R15.reuse, R37, R36 ;  /* 0x000000250f247223 */ /* 0x040fe20000000024 */
[----:B------:R-:W-:Y:S01]  /*60a0*/  FFMA R35, R8, R38, R35 ;  /* 0x0000002608237223 */ /* 0x000fe20000000023 */
[-C--:B------:R-:W-:Y:S01]  /*60b0*/  FFMA R33, R14, R53.reuse, R33 ;  /* 0x000000350e217223 */ /* 0x080fe20000000021 */
[----:B------:R-:W-:Y:S01]  /*60c0*/  FFMA R12, R15, R53, R52 ;  /* 0x000000350f0c7223 */ /* 0x000fe20000000034 */
[----:B------:R-:W-:Y:S01]  /*60d0*/  FFMA R52, R4, R23, R21 ;  /* 0x0000001704347223 */ /* 0x000fe20000000015 */
[----:B------:R-:W-:Y:S01]  /*60e0*/  FFMA R53, R23, R5, R22 ;  /* 0x0000000517357223 */ /* 0x000fe20000000016 */
[----:B----4-:R-:W-:Y:S01]  /*60f0*/  FFMA R37, R6, R28, R13 ;  /* 0x0000001c06257223 */ /* 0x010fe2000000000d */
[----:B------:R-:W3:Y:S01]  /*6100*/  LDS.128 R20, [R0+0x31f0] ;  /* 0x0031f00000147984 */ /* 0x000ee20000000c00 */
[-C--:B------:R-:W-:Y:S01]  /*6110*/  FFMA R10, R8, R54.reuse, R33 ;  /* 0x00000036080a7223 */ /* 0x080fe20000000021 */
[C---:B------:R-:W-:Y:S01]  /*6120*/  FFMA R12, R9.reuse, R54, R12 ;  /* 0x00000036090c7223 */ /* 0x040fe2000000000c */
[----:B------:R-:W-:Y:S01]  /*6130*/  FFMA R28, R28, R7, R47 ;  /* 0x000000071c1c7223 */ /* 0x000fe2000000002f */
[----:B------:R-:W-:Y:S01]  /*6140*/  FFMA R36, R9, R38, R36 ;  /* 0x0000002609247223 */ /* 0x000fe20000000024 */
[----:B------:R-:W4:Y:S01]  /*6150*/  LDS.64 R46, [R2+0x2e80] ;  /* 0x002e8000022e7984 */ /* 0x000f220000000a00 */
[-C--:B------:R-:W-:Y:S01]  /*6160*/  FFMA R57, R4, R55.reuse, R10 ;  /* 0x0000003704397223 */ /* 0x080fe2000000000a */
[----:B------:R-:W-:Y:S01]  /*6170*/  FFMA R55, R5, R55, R12 ;  /* 0x0000003705377223 */ /* 0x000fe2000000000c */
[----:B------:R-:W-:Y:S01]  /*6180*/  FFMA R10, R6, R40, R49 ;  /* 0x00000028060a7223 */ /* 0x000fe20000000031 */
[----:B------:R-:W5:Y:S01]  /*6190*/  LDS.64 R12, [R2+0x2f00] ;  /* 0x002f0000020c7984 */ /* 0x000f620000000a00 */
[----:B------:R-:W-:Y:S01]  /*61a0*/  FFMA R40, R40, R7, R59 ;  /* 0x0000000728287223 */ /* 0x000fe2000000003b */
[-C--:B------:R-:W-:Y:S01]  /*61b0*/  FFMA R49, R14, R29.reuse, R37 ;  /* 0x0000001d0e317223 */ /* 0x080fe20000000025 */
[----:B------:R-:W-:Y:S01]  /*61c0*/  FFMA R28, R15, R29, R28 ;  /* 0x0000001d0f1c7223 */ /* 0x000fe2000000001c */
[-C--:B------:R-:W-:Y:S01]  /*61d0*/  FFMA R54, R4, R39.reuse, R35 ;  /* 0x0000002704367223 */ /* 0x080fe20000000023 */
[----:B------:R-:W-:Y:S01]  /*61e0*/  FFMA R58, R5, R39, R36 ;  /* 0x00000027053a7223 */ /* 0x000fe20000000024 */
[-C--:B------:R-:W-:Y:S01]  /*61f0*/  FFMA R29, R14, R41.reuse, R10 ;  /* 0x000000290e1d7223 */ /* 0x080fe2000000000a */
[----:B------:R-:W5:Y:S01]  /*6200*/  LDS.128 R36, [R0+0x3270] ;  /* 0x0032700000247984 */ /* 0x000f620000000c00 */
[----:B------:R-:W-:Y:S01]  /*6210*/  FFMA R48, R15, R41, R40 ;  /* 0x000000290f307223 */ /* 0x000fe20000000028 */
[CC--:B------:R-:W-:Y:S01]  /*6220*/  FFMA R49, R8.reuse, R30.reuse, R49 ;  /* 0x0000001e08317223 */ /* 0x0c0fe20000000031 */
[C---:B------:R-:W-:Y:S01]  /*6230*/  FFMA R28, R9.reuse, R30, R28 ;  /* 0x0000001e091c7223 */ /* 0x040fe2000000001c */
[----:B------:R-:W5:Y:S01]  /*6240*/  LDS.128 R32, [R0+0x3170] ;  /* 0x0031700000207984 */ /* 0x000f620000000c00 */
[-C--:B------:R-:W-:Y:S01]  /*6250*/  FFMA R10, R8, R42.reuse, R29 ;  /* 0x0000002a080a7223 */ /* 0x080fe2000000001d */
[----:B------:R-:W-:Y:S01]  /*6260*/  FFMA R42, R9, R42, R48 ;  /* 0x0000002a092a7223 */ /* 0x000fe20000000030 */
[-C--:B------:R-:W-:Y:S01]  /*6270*/  FFMA R48, R4, R31.reuse, R49 ;  /* 0x0000001f04307223 */ /* 0x080fe20000000031 */
[----:B------:R-:W-:Y:S01]  /*6280*/  FFMA R49, R5, R31, R28 ;  /* 0x0000001f05317223 */ /* 0x000fe2000000001c */
[----:B-1----:R-:W-:Y:S01]  /*6290*/  FFMA R51, R6, R24, R51 ;  /* 0x0000001806337223 */ /* 0x002fe20000000033 */
[----:B------:R-:W-:Y:S01]  /*62a0*/  FFMA R56, R24, R7, R56 ;  /* 0x0000000718387223 */ /* 0x000fe20000000038 */
[----:B------:R-:W1:Y:S01]  /*62b0*/  LDS.128 R28, [R0+0x32f0] ;  /* 0x0032f000001c7984 */ /* 0x000e620000000c00 */
[----:B------:R-:W-:Y:S01]  /*62c0*/  FFMA R10, R4, R43, R10 ;  /* 0x0000002b040a7223 */ /* 0x000fe2000000000a */
[----:B------:R-:W-:Y:S01]  /*62d0*/  FFMA R51, R14, R25, R51 ;  /* 0x000000190e337223 */ /* 0x000fe20000000033 */
[----:B--2---:R-:W-:Y:S01]  /*62e0*/  FFMA R6, R6, R16, R11 ;  /* 0x0000001006067223 */ /* 0x004fe2000000000b */
[----:B------:R-:W-:Y:S01]  /*62f0*/  FFMA R50, R16, R7, R50 ;  /* 0x0000000710327223 */ /* 0x000fe20000000032 */
[C---:B------:R-:W-:Y:S01]  /*6300*/  FFMA R56, R15.reuse, R25, R56 ;  /* 0x000000190f387223 */ /* 0x040fe20000000038 */
[----:B------:R-:W2:Y:S01]  /*6310*/  LDS.64 R40, [R2+0x2f80] ;  /* 0x002f800002287984 */ /* 0x000ea20000000a00 */
[-C--:B------:R-:W-:Y:S01]  /*6320*/  FFMA R7, R14, R17.reuse, R6 ;  /* 0x000000110e077223 */ /* 0x080fe20000000006 */
[----:B------:R-:W-:Y:S01]  /*6330*/  FFMA R50, R15, R17, R50 ;  /* 0x000000110f327223 */ /* 0x000fe20000000032 */
[CC--:B------:R-:W-:Y:S01]  /*6340*/  FFMA R51, R8.reuse, R26.reuse, R51 ;  /* 0x0000001a08337223 */ /* 0x0c0fe20000000033 */
[C---:B------:R-:W-:Y:S01]  /*6350*/  FFMA R56, R9.reuse, R26, R56 ;  /* 0x0000001a09387223 */ /* 0x040fe20000000038 */
[-C--:B------:R-:W-:Y:S01]  /*6360*/  FFMA R6, R8, R18.reuse, R7 ;  /* 0x0000001208067223 */ /* 0x080fe20000000007 */
[----:B------:R-:W-:Y:S01]  /*6370*/  FFMA R14, R9, R18, R50 ;  /* 0x00000012090e7223 */ /* 0x000fe20000000032 */
[C---:B------:R-:W-:Y:S01]  /*6380*/  FFMA R43, R5.reuse, R43, R42 ;  /* 0x0000002b052b7223 */ /* 0x040fe2000000002a */
[CC--:B------:R-:W-:Y:S01]  /*6390*/  FFMA R8, R4.reuse, R27.reuse, R51 ;  /* 0x0000001b04087223 */ /* 0x0c0fe20000000033 */
[C---:B------:R-:W-:Y:S01]  /*63a0*/  FFMA R9, R5.reuse, R27, R56 ;  /* 0x0000001b05097223 */ /* 0x040fe20000000038 */
[-C--:B------:R-:W-:Y:S01]  /*63b0*/  FFMA R11, R4, R19.reuse, R6 ;  /* 0x00000013040b7223 */ /* 0x080fe20000000006 */
[----:B------:R-:W-:Y:S01]  /*63c0*/  FFMA R14, R5, R19, R14 ;  /* 0x00000013050e7223 */ /* 0x000fe2000000000e */
[----:B---3--:R-:W-:Y:S01]  /*63d0*/  FFMA R54, R44, R20, R54 ;  /* 0x000000142c367223 */ /* 0x008fe20000000036 */
[----:B------:R-:W3:Y:S01]  /*63e0*/  LDS.128 R4, [R0+0x3370] ;  /* 0x0033700000047984 */ /* 0x000ee20000000c00 */
[----:B------:R-:W-:-:S02]  /*63f0*/  FFMA R58, R20, R45, R58 ;  /* 0x0000002d143a7223 */ /* 0x000fc4000000003a */
[-C--:B----4-:R-:W-:Y:S01]  /*6400*/  FFMA R17, R46, R21.reuse, R54 ;  /* 0x000000152e117223 */ /* 0x090fe20000000036 */
[----:B------:R-:W4:Y:S01]  /*6410*/  LDS.128 R24, [R0+0x3470] ;  /* 0x0034700000187984 */ /* 0x000f220000000c00 */
[----:B------:R-:W-:Y:S02]  /*6420*/  FFMA R58, R47, R21, R58 ;  /* 0x000000152f3a7223 */ /* 0x000fe4000000003a */
[----:B-----5:R-:W-:Y:S02]  /*6430*/  FFMA R21, R12, R22, R17 ;  /* 0x000000160c157223 */ /* 0x020fe40000000011 */
[----:B------:R-:W5:Y:S01]  /*6440*/  LDS.128 R16, [R0+0x33f0] ;  /* 0x0033f00000107984 */ /* 0x000f620000000c00 */
[----:B------:R-:W-:-:S04]  /*6450*/  DEPBAR.LE SB0, 0x0 ;  /* 0x000080000000791a */ /* 0x000fc80000000000 */
[----:B------:R-:W-:Y:S01]  /*6460*/  BAR.SYNC.DEFER_BLOCKING 0x0 ;  /* 0x0000000000007b1d */ /* 0x000fe20000010000 */
[----:B------:R-:W-:Y:S01]  /*6470*/  FFMA R57, R44, R36, R57 ;  /* 0x000000242c397223 */ /* 0x000fe20000000039 */
[-C--:B------:R-:W-:Y:S01]  /*6480*/  FFMA R36, R36, R45.reuse, R55 ;  /* 0x0000002d24247223 */ /* 0x080fe20000000037 */
[C---:B------:R-:W-:Y:S01]  /*6490*/  FFMA R15, R32.reuse, R44, R52 ;  /* 0x0000002c200f7223 */ /* 0x040fe20000000034 */
[----:B------:R-:W-:Y:S01]  /*64a0*/  FFMA R32, R32, R45, R53 ;  /* 0x0000002d20207223 */ /* 0x000fe20000000035 */
[CC--:B------:R-:W-:Y:S01]  /*64b0*/  FFMA R57, R46.reuse, R37.reuse, R57 ;  /* 0x000000252e397223 */ /* 0x0c0fe20000000039 */
[----:B------:R-:W-:Y:S01]  /*64c0*/  FFMA R58, R13, R22, R58 ;  /* 0x000000160d3a7223 */ /* 0x000fe2000000003a */
[----:B------:R-:W-:Y:S01]  /*64d0*/  FFMA R36, R47, R37, R36 ;  /* 0x000000252f247223 */ /* 0x000fe20000000024 */
[----:B------:R-:W-:Y:S01]  /*64e0*/  FFMA R15, R46, R33, R15 ;  /* 0x000000212e0f7223 */ /* 0x000fe2000000000f */
[----:B------:R-:W-:Y:S01]  /*64f0*/  FFMA R33, R33, R47, R32 ;  /* 0x0000002f21217223 */ /* 0x000fe20000000020 */
[----:B------:R-:W-:Y:S01]  /*6500*/  FFMA R57, R12, R38, R57 ;  /* 0x000000260c397223 */ /* 0x000fe20000000039 */
[----:B-1----:R-:W-:Y:S01]  /*6510*/  FFMA R37, R44, R28, R48 ;  /* 0x0000001c2c257223 */ /* 0x002fe20000000030 */
[----:B------:R-:W-:Y:S01]  /*6520*/  FFMA R36, R13, R38, R36 ;  /* 0x000000260d247223 */ /* 0x000fe20000000024 */
[-C--:B--2---:R-:W-:Y:S01]  /*6530*/  FFMA R52, R40, R23.reuse, R21 ;  /* 0x0000001728347223 */ /* 0x084fe20000000015 */
[C---:B------:R-:W-:Y:S01]  /*6540*/  FFMA R53, R41.reuse, R23, R58 ;  /* 0x0000001729357223 */ /* 0x040fe2000000003a */
[----:B------:R-:W-:Y:S01]  /*6550*/  FFMA R28, R28, R45, R49 ;  /* 0x0000002d1c1c7223 */ /* 0x000fe20000000031 */
[----:B------:R-:W-:Y:S01]  /*6560*/  FFMA R15, R12, R34, R15 ;  /* 0x000000220c0f7223 */ /* 0x000fe2000000000f */
[----:B------:R-:W-:Y:S01]  /*6570*/  FFMA R42, R34, R13, R33 ;  /* 0x0000000d222a7223 */ /* 0x000fe20000000021 */
[-C--:B------:R-:W-:Y:S01]  /*6580*/  FFMA R56, R40, R39.reuse, R57 ;  /* 0x0000002728387223 */ /* 0x080fe20000000039 */
[----:B------:R-:W-:Y:S01]  /*6590*/  FFMA R57, R41, R39, R36 ;  /* 0x0000002729397223 */ /* 0x000fe20000000024 */
[-C--:B------:R-:W-:Y:S01]  /*65a0*/  FFMA R37, R46, R29.reuse, R37 ;  /* 0x0000001d2e257223 */ /* 0x080fe20000000025 */
[----:B------:R-:W-:Y:S01]  /*65b0*/  FFMA R36, R47, R29, R28 ;  /* 0x0000001d2f247223 */ /* 0x000fe2000000001c */
[----:B------:R-:W-:Y:S01]  /*65c0*/  FFMA R15, R40, R35, R15 ;  /* 0x00000023280f7223 */ /* 0x000fe2000000000f */
[----:B------:R-:W-:Y:S01]  /*65d0*/  FFMA R42, R35, R41, R42 ;  /* 0x00000029232a7223 */ /* 0x000fe2000000002a */
[----:B------:R-:W-:Y:S01]  /*65e0*/  LDS.64 R48, [R2] ;  /* 0x0000000002307984 */ /* 0x000fe20000000a00 */
[----:B---3--:R-:W-:Y:S01]  /*65f0*/  FFMA R39, R44, R4, R10 ;  /* 0x000000042c277223 */ /* 0x008fe2000000000a */
[----:B------:R-:W-:-:S02]  /*6600*/  FFMA R10, R4, R45, R43 ;  /* 0x0000002d040a7223 */ /* 0x000fc4000000002b */
[----:B------:R-:W1:Y:S01]  /*6610*/  LDS.128 R20, [R0] ;  /* 0x0000000000147984 */ /* 0x000e620000000c00 */
[-C--:B------:R-:W-:Y:S01]  /*6620*/  FFMA R43, R12, R30.reuse, R37 ;  /* 0x0000001e0c2b7223 */ /* 0x080fe20000000025 */
[----:B------:R-:W-:Y:S01]  /*6630*/  FFMA R4, R13, R30, R36 ;  /* 0x0000001e0d047223 */ /* 0x000fe20000000024 */
[-C--:B------:R-:W-:Y:S01]  /*6640*/  FFMA R59, R46, R5.reuse, R39 ;  /* 0x000000052e3b7223 */ /* 0x080fe20000000027 */
[----:B------:R-:W2:Y:S01]  /*6650*/  LDS.64 R50, [R2+0x80] ;  /* 0x0000800002327984 */ /* 0x000ea20000000a00 */
[----:B------:R-:W-:Y:S01]  /*6660*/  FFMA R30, R47, R5, R10 ;  /* 0x000000052f1e7223 */ /* 0x000fe2000000000a */
[----:B----4-:R-:W-:Y:S01]  /*6670*/  FFMA R14, R24, R45, R14 ;  /* 0x0000002d180e7223 */ /* 0x010fe2000000000e */
[-C--:B------:R-:W-:Y:S01]  /*6680*/  FFMA R10, R12, R6.reuse, R59 ;  /* 0x000000060c0a7223 */ /* 0x080fe2000000003b */
[----:B------:R-:W3:Y:S01]  /*6690*/  LDS.128 R32, [R0+0x80] ;  /* 0x0000800000207984 */ /* 0x000ee20000000c00 */
[----:B------:R-:W-:Y:S01]  /*66a0*/  FFMA R58, R13, R6, R30 ;  /* 0x000000060d3a7223 */ /* 0x000fe2000000001e */
[CC--:B------:R-:W-:Y:S01]  /*66b0*/  FFMA R30, R40.reuse, R31.reuse, R43 ;  /* 0x0000001f281e7223 */ /* 0x0c0fe2000000002b */
[C---:B------:R-:W-:Y:S01]  /*66c0*/  FFMA R31, R41.reuse, R31, R4 ;  /* 0x0000001f291f7223 */ /* 0x040fe20000000004 */
[----:B------:R-:W4:Y:S01]  /*66d0*/  LDS.64 R28, [R2+0x100] ;  /* 0x00010000021c7984 */ /* 0x000f220000000a00 */
[-C--:B------:R-:W-:Y:S01]  /*66e0*/  FFMA R43, R40, R7.reuse, R10 ;  /* 0x00000007282b7223 */ /* 0x080fe2000000000a */
[----:B------:R-:W-:Y:S01]  /*66f0*/  FFMA R58, R41, R7, R58 ;  /* 0x00000007293a7223 */ /* 0x000fe2000000003a */
[C---:B-----5:R-:W-:Y:S01]  /*6700*/  FFMA R59, R44.reuse, R16, R8 ;  /* 0x000000102c3b7223 */ /* 0x060fe20000000008 */
[----:B------:R-:W5:Y:S01]  /*6710*/  LDS.128 R36, [R0+0x100] ;  /* 0x0001000000247984 */ /* 0x000f620000000c00 */
[----:B------:R-:W-:Y:S01]  /*6720*/  FFMA R44, R44, R24, R11 ;  /* 0x000000182c2c7223 */ /* 0x000fe2000000000b */
[----:B------:R-:W-:Y:S01]  /*6730*/  FFMA R16, R16, R45, R9 ;  /* 0x0000002d10107223 */ /* 0x000fe20000000009 */
[C---:B------:R-:W-:Y:S01]  /*6740*/  FFMA R59, R46.reuse, R17, R59 ;  /* 0x000000112e3b7223 */ /* 0x040fe2000000003b */
[----:B------:R-:W5:Y:S01]  /*6750*/  LDS.128 R4, [R0+0x180] ;  /* 0x0001800000047984 */ /* 0x000f620000000c00 */
[----:B------:R-:W-:Y:S01]  /*6760*/  FFMA R9, R46, R25, R44 ;  /* 0x000000192e097223 */ /* 0x000fe2000000002c */
[C---:B------:R-:W-:Y:S01]  /*6770*/  FFMA R16, R47.reuse, R17, R16 ;  /* 0x000000112f107223 */ /* 0x040fe20000000010 */
[C---:B------:R-:W-:Y:S01]  /*6780*/  FFMA R59, R12.reuse, R18, R59 ;  /* 0x000000120c3b7223 */ /* 0x040fe2000000003b */
[----:B------:R-:W5:Y:S01]  /*6790*/  LDS.64 R54, [R2+0x180] ;  /* 0x0001800002367984 */ /* 0x000f620000000a00 */
[----:B------:R-:W-:Y:S01]  /*67a0*/  FFMA R12, R12, R26, R9 ;  /* 0x0000001a0c0c7223 */ /* 0x000fe20000000009 */
[----:B------:R-:W-:Y:S01]  /*67b0*/  FFMA R14, R47, R25, R14 ;  /* 0x000000192f0e7223 */ /* 0x000fe2000000000e */
[C---:B------:R-:W-:Y:S01]  /*67c0*/  FFMA R16, R13.reuse, R18, R16 ;  /* 0x000000120d107223 */ /* 0x040fe20000000010 */
[----:B------:R-:W5:Y:S01]  /*67d0*/  LDS.128 R8, [R0+0x200] ;  /* 0x0002000000087984 */ /* 0x000f620000000c00 */
[CC--:B------:R-:W-:Y:S01]  /*67e0*/  FFMA R44, R40.reuse, R19.reuse, R59 ;  /* 0x00000013282c7223 */ /* 0x0c0fe2000000003b */
[----:B------:R-:W-:Y:S01]  /*67f0*/  FFMA R14, R13, R26, R14 ;  /* 0x0000001a0d0e7223 */ /* 0x000fe2000000000e */
[C---:B------:R-:W-:Y:S01]  /*6800*/  FFMA R45, R41.reuse, R19, R16 ;  /* 0x00000013292d7223 */ /* 0x040fe20000000010 */
[-C--:B------:R-:W-:Y:S01]  /*6810*/  FFMA R40, R40, R27.reuse, R12 ;  /* 0x0000001b28287223 */ /* 0x080fe2000000000c */
[----:B------:R-:W-:Y:S01]  /*6820*/  LDS.64 R46, [R2+0x300] ;  /* 0x00030000022e7984 */ /* 0x000fe20000000a00 */
[----:B------:R-:W-:Y:S01]  /*6830*/  FFMA R41, R41, R27, R14 ;  /* 0x0000001b29297223 */ /* 0x000fe2000000000e */
[C---:B-1----:R-:W-:Y:S01]  /*6840*/  FFMA R15, R20.reuse, R48, R15 ;  /* 0x00000030140f7223 */ /* 0x042fe2000000000f */
[----:B------:R-:W-:-:S03]  /*6850*/  FFMA R42, R20, R49, R42 ;  /* 0x00000031142a7223 */ /* 0x000fc6000000002a */
[----:B--2---:R-:W-:Y:S01]  /*6860*/  FFMA R17, R50, R21, R15 ;  /* 0x0000001532117223 */ /* 0x004fe2000000000f */
[----:B------:R-:W-:Y:S01]  /*6870*/  FFMA R19, R21, R51, R42 ;  /* 0x0000003315137223 */ /* 0x000fe2000000002a */
[----:B------:R-:W1:Y:S01]  /*6880*/  LDS.128 R12, [R0+0x280] ;  /* 0x00028000000c7984 */ /* 0x000e620000000c00 */
[----:B---3--:R-:W-:Y:S01]  /*6890*/  FFMA R52, R48, R32, R52 ;  /* 0x0000002030347223 */ /* 0x008fe20000000034 */
[----:B------:R-:W-:Y:S01]  /*68a0*/  FFMA R32, R32, R49, R53 ;  /* 0x0000003120207223 */ /* 0x000fe20000000035 */
[----:B----4-:R-:W-:Y:S01]  /*68b0*/  FFMA R21, R28, R22, R17 ;  /* 0x000000161c157223 */ /* 0x010fe20000000011 */
[----:B------:R-:W-:Y:S01]  /*68c0*/  FFMA R42, R22, R29, R19 ;  /* 0x0000001d162a7223 */ /* 0x000fe20000000013 */
[----:B------:R-:W-:Y:S01]  /*68d0*/  FFMA R25, R50, R33, R52 ;  /* 0x0000002132197223 */ /* 0x000fe20000000034 */
[----:B------:R-:W2:Y:S01]  /*68e0*/  LDS.128 R16, [R0+0x300] ;  /* 0x0003000000107984 */ /* 0x000ea20000000c00 */
[----:B-----5:R-:W-:Y:S01]  /*68f0*/  FFMA R27, R48, R36, R56 ;  /* 0x00000024301b7223 */ /* 0x020fe20000000038 */
[----:B------:R-:W-:Y:S01]  /*6900*/  FFMA R20, R36, R49, R57 ;  /* 0x0000003124147223 */ /* 0x000fe20000000039 */
[----:B------:R-:W-:Y:S01]  /*6910*/  FFMA R25, R28, R34, R25 ;  /* 0x000000221c197223 */ /* 0x000fe20000000019 */
[C---:B------:R-:W-:Y:S01]  /*6920*/  FFMA R32, R51.reuse, R33, R32 ;  /* 0x0000002133207223 */ /* 0x040fe20000000020 */
[-C--:B------:R-:W-:Y:S01]  /*6930*/  FFMA R27, R50, R37.reuse, R27 ;  /* 0x00000025321b7223 */ /* 0x080fe2000000001b */
[----:B------:R-:W-:Y:S01]  /*6940*/  FFMA R20, R51, R37, R20 ;  /* 0x0000002533147223 */ /* 0x000fe20000000014 */
[----:B------:R-:W-:Y:S01]  /*6950*/  FFMA R33, R48, R4, R30 ;  /* 0x0000000430217223 */ /* 0x000fe2000000001e */
[----:B------:R-:W-:Y:S01]  /*6960*/  FFMA R4, R4, R49, R31 ;  /* 0x0000003104047223 */ /* 0x000fe2000000001f */
[-C--:B------:R-:W-:Y:S01]  /*6970*/  FFMA R57, R28, R38.reuse, R27 ;  /* 0x000000261c397223 */ /* 0x080fe2000000001b */
[----:B------:R-:W-:Y:S01]  /*6980*/  FFMA R38, R29, R38, R20 ;  /* 0x000000261d267223 */ /* 0x000fe20000000014 */
[C---:B------:R-:W-:Y:S01]  /*6990*/  FFMA R36, R54.reuse, R23, R21 ;  /* 0x0000001736247223 */ /* 0x040fe20000000015 */
[----:B------:R-:W-:Y:S01]  /*69a0*/  FFMA R42, R23, R55, R42 ;  /* 0x00000037172a7223 */ /* 0x000fe2000000002a */
[C---:B------:R-:W-:Y:S01]  /*69b0*/  FFMA R37, R54.reuse, R35, R25 ;  /* 0x0000002336257223 */ /* 0x040fe20000000019 */
[----:B------:R-:W-:Y:S01]  /*69c0*/  LDS.64 R30, [R2+0x200] ;  /* 0x00020000021e7984 */ /* 0x000fe20000000a00 */
[-C--:B------:R-:W-:Y:S01]  /*69d0*/  FFMA R57, R54, R39.reuse, R57 ;  /* 0x0000002736397223 */ /* 0x080fe20000000039 */
[----:B------:R-:W-:Y:S01]  /*69e0*/  FFMA R59, R55, R39, R38 ;  /* 0x00000027373b7223 */ /* 0x000fe20000000026 */
[-C--:B------:R-:W-:Y:S01]  /*69f0*/  FFMA R33, R50, R5.reuse, R33 ;  /* 0x0000000532217223 */ /* 0x080fe20000000021 */
[----:B------:R-:W3:Y:S01]  /*6a00*/  LDS.128 R20, [R0+0x10] ;  /* 0x0000100000147984 */ /* 0x000ee20000000c00 */
[----:B------:R-:W-:Y:S01]  /*6a10*/  FFMA R4, R51, R5, R4 ;  /* 0x0000000533047223 */ /* 0x000fe20000000004 */
[----:B------:R-:W-:Y:S01]  /*6a20*/  FFMA R58, R8, R49, R58 ;  /* 0x00000031083a7223 */ /* 0x000fe2000000003a */
[C---:B------:R-:W-:Y:S01]  /*6a30*/  FFMA R32, R29.reuse, R34, R32 ;  /* 0x000000221d207223 */ /* 0x040fe20000000020 */
[----:B------:R-:W4:Y:S01]  /*6a40*/  LDS.128 R24, [R0+0x90] ;  /* 0x0000900000187984 */ /* 0x000f220000000c00 */
[----:B------:R-:W-:Y:S01]  /*6a50*/  FFMA R5, R48, R8, R43 ;  /* 0x0000000830057223 */ /* 0x000fe2000000002b */
[-C--:B------:R-:W-:Y:S01]  /*6a60*/  FFMA R43, R28, R6.reuse, R33 ;  /* 0x000000061c2b7223 */ /* 0x080fe20000000021 */
[----:B------:R-:W-:Y:S01]  /*6a70*/  FFMA R4, R29, R6, R4 ;  /* 0x000000061d047223 */ /* 0x000fe20000000004 */
[----:B------:R-:W5:Y:S01]  /*6a80*/  LDS.64 R38, [R2+0x280] ;  /* 0x0002800002267984 */ /* 0x000f620000000a00 */
[----:B------:R-:W-:Y:S01]  /*6a90*/  FFMA R6, R51, R9, R58 ;  /* 0x0000000933067223 */ /* 0x000fe2000000003a */
[----:B------:R-:W-:Y:S01]  /*6aa0*/  FFMA R56, R55, R35, R32 ;  /* 0x0000002337387223 */ /* 0x000fe20000000020 */
[----:B------:R-:W-:Y:S01]  /*6ab0*/  FFMA R5, R50, R9, R5 ;  /* 0x0000000932057223 */ /* 0x000fe20000000005 */
[----:B------:R-:W5:Y:S01]  /*6ac0*/  LDS.128 R32, [R0+0x110] ;  /* 0x0001100000207984 */ /* 0x000f620000000c00 */
[-C--:B------:R-:W-:Y:S01]  /*6ad0*/  FFMA R6, R29, R10.reuse, R6 ;  /* 0x0000000a1d067223 */ /* 0x080fe20000000006 */
[-C--:B------:R-:W-:Y:S01]  /*6ae0*/  FFMA R43, R54, R7.reuse, R43 ;  /* 0x00000007362b7223 */ /* 0x080fe2000000002b */
[----:B------:R-:W-:Y:S01]  /*6af0*/  FFMA R58, R28, R10, R5 ;  /* 0x0000000a1c3a7223 */ /* 0x000fe20000000005 */
[----:B------:R-:W5:Y:S01]  /*6b00*/  LDS.64 R52, [R2+0x380] ;  /* 0x0003800002347984 */ /* 0x000f620000000a00 */
[C---:B------:R-:W-:Y:S01]  /*6b10*/  FFMA R60, R55.reuse, R7, R4 ;  /* 0x00000007373c7223 */ /* 0x040fe20000000004 */
[----:B------:R-:W-:Y:S01]  /*6b20*/  FFMA R61, R55, R11, R6 ;  /* 0x0000000b373d7223 */ /* 0x000fe20000000006 */
[----:B-1----:R-:W-:Y:S01]  /*6b30*/  FFMA R9, R48, R12, R44 ;  /* 0x0000000c30097223 */ /* 0x002fe2000000002c */
[----:B------:R-:W1:Y:S01]  /*6b40*/  LDS.128 R4, [R0+0x190] ;  /* 0x0001900000047984 */ /* 0x000e620000000c00 */
[-C--:B------:R-:W-:Y:S01]  /*6b50*/  FFMA R12, R12, R49.reuse, R45 ;  /* 0x000000310c0c7223 */ /* 0x080fe2000000002d */
[----:B--2---:R-:W-:Y:S01]  /*6b60*/  FFMA R40, R48, R16, R40 ;  /* 0x0000001030287223 */ /* 0x004fe20000000028 */
[----:B------:R-:W-:Y:S01]  /*6b70*/  FFMA R16, R16, R49, R41 ;  /* 0x0000003110107223 */ /* 0x000fe20000000029 */
[-C--:B------:R-:W-:Y:S01]  /*6b80*/  FFMA R9, R50, R13.reuse, R9 ;  /* 0x0000000d32097223 */ /* 0x080fe20000000009 */
[C---:B------:R-:W-:Y:S01]  /*6b90*/  FFMA R12, R51.reuse, R13, R12 ;  /* 0x0000000d330c7223 */ /* 0x040fe2000000000c */
[----:B------:R-:W-:Y:S01]  /*6ba0*/  FFMA R58, R54, R11, R58 ;  /* 0x0000000b363a7223 */ /* 0x000fe2000000003a */
[-C--:B------:R-:W-:Y:S01]  /*6bb0*/  FFMA R11, R50, R17.reuse, R40 ;  /* 0x00000011320b7223 */ /* 0x080fe20000000028 */
[----:B------:R-:W-:Y:S01]  /*6bc0*/  FFMA R16, R51, R17, R16 ;  /* 0x0000001133107223 */ /* 0x000fe20000000010 */
[CC--:B------:R-:W-:Y:S01]  /*6bd0*/  FFMA R13, R28.reuse, R14.reuse, R9 ;  /* 0x0000000e1c0d7223 */ /* 0x0c0fe20000000009 */
[C---:B------:R-:W-:Y:S01]  /*6be0*/  FFMA R12, R29.reuse, R14, R12 ;  /* 0x0000000e1d0c7223 */ /* 0x040fe2000000000c */
[-C--:B------:R-:W-:Y:S01]  /*6bf0*/  FFMA R14, R28, R18.reuse, R11 ;  /* 0x000000121c0e7223 */ /* 0x080fe2000000000b */
[----:B------:R-:W-:Y:S01]  /*6c00*/  FFMA R16, R29, R18, R16 ;  /* 0x000000121d107223 */ /* 0x000fe20000000010 */
[CC--:B------:R-:W-:Y:S01]  /*6c10*/  FFMA R28, R54.reuse, R15.reuse, R13 ;  /* 0x0000000f361c7223 */ /* 0x0c0fe2000000000d */
[C---:B------:R-:W-:Y:S01]  /*6c20*/  FFMA R29, R55.reuse, R15, R12 ;  /* 0x0000000f371d7223 */ /* 0x040fe2000000000c */
[----:B------:R-:W2:Y:S01]  /*6c30*/  LDS.128 R8, [R0+0x210] ;  /* 0x0002100000087984 */ /* 0x000ea20000000c00 */
[-C--:B------:R-:W-:Y:S01]  /*6c40*/  FFMA R54, R54, R19.reuse, R14 ;  /* 0x0000001336367223 */ /* 0x080fe2000000000e */
[----:B------:R-:W-:-:S02]  /*6c50*/  FFMA R55, R55, R19, R16 ;  /* 0x0000001337377223 */ /* 0x000fc40000000010 */
[----:B------:R-:W-:Y:S01]  /*6c60*/  LDS.64 R40, [R2+0x400] ;  /* 0x0004000002287984 */ /* 0x000fe20000000a00 */
[C---:B---3--:R-:W-:Y:S01]  /*6c70*/  FFMA R13, R20.reuse, R30, R36 ;  /* 0x0000001e140d7223 */ /* 0x048fe20000000024 */
[-C--:B------:R-:W-:Y:S02]  /*6c80*/  FFMA R42, R20, R31.reuse, R42 ;  /* 0x0000001f142a7223 */ /* 0x080fe4000000002a */
[----:B------:R-:W-:Y:S01]  /*6c90*/  LDS.64 R48, [R2+0x500] ;  /* 0x0005000002307984 */ /* 0x000fe20000000a00 */
[----:B----4-:R-:W-:Y:S01]  /*6ca0*/  FFMA R12, R30, R24, R37 ;  /* 0x000000181e0c7223 */ /* 0x010fe20000000025 */
[----:B------:R-:W-:Y:S02]  /*6cb0*/  FFMA R56, R24, R31, R56 ;  /* 0x0000001f18387223 */ /* 0x000fe40000000038 */
[----:B------:R-:W-:Y:S01]  /*6cc0*/  LDS.64 R50, [R2+0x580] ;  /* 0x0005800002327984 */ /* 0x000fe20000000a00 */
[C---:B-----5:R-:W-:Y:S01]  /*6cd0*/  FFMA R17, R38.reuse, R21, R13 ;  /* 0x0000001526117223 */ /* 0x060fe2000000000d */
[----:B------:R-:W-:Y:S01]  /*6ce0*/  FFMA R19, R21, R39, R42 ;  /* 0x0000002715137223 */ /* 0x000fe2000000002a */
[-C--:B------:R-:W-:Y:S01]  /*6cf0*/  FFMA R37, R38, R25.reuse, R12 ;  /* 0x0000001926257223 */ /* 0x080fe2000000000c */
[----:B------:R-:W-:Y:S01]  /*6d00*/  FFMA R56, R39, R25, R56 ;  /* 0x0000001927387223 */ /* 0x000fe20000000038 */
[----:B------:R-:W3:Y:S01]  /*6d10*/  LDS.128 R12, [R0+0x290] ;  /* 0x00029000000c7984 */ /* 0x000ee20000000c00 */
[----:B------:R-:W-:Y:S01]  /*6d20*/  FFMA R21, R46, R22, R17 ;  /* 0x000000162e157223 */ /* 0x000fe20000000011 */
[----:B------:R-:W-:Y:S01]  /*6d30*/  FFMA R22, R22, R47, R19 ;  /* 0x0000002f16167223 */ /* 0x000fe20000000013 */
[----:B------:R-:W-:Y:S01]  /*6d40*/  FFMA R25, R46, R26, R37 ;  /* 0x0000001a2e197223 */ /* 0x000fe20000000025 */
[----:B------:R-:W4:Y:S01]  /*6d50*/  LDS.128 R16, [R0+0x310] ;  /* 0x0003100000107984 */ /* 0x000f220000000c00 */
[----:B------:R-:W-:Y:S01]  /*6d60*/  FFMA R57, R30, R32, R57 ;  /* 0x000000201e397223 */ /* 0x000fe20000000039 */
[----:B------:R-:W-:Y:S01]  /*6d70*/  FFMA R32, R32, R31, R59 ;  /* 0x0000001f20207223 */ /* 0x000fe2000000003b */
[----:B------:R-:W-:Y:S01]  /*6d80*/  FFMA R36, R52, R23, R21 ;  /* 0x0000001734247223 */ /* 0x000fe20000000015 */
[----:B------:R-:W-:Y:S01]  /*6d90*/  FFMA R37, R23, R53, R22 ;  /* 0x0000003517257223 */ /* 0x000fe20000000016 */
[-C--:B------:R-:W-:Y:S01]  /*6da0*/  FFMA R57, R38, R33.reuse, R57 ;  /* 0x0000002126397223 */ /* 0x080fe20000000039 */
[----:B------:R-:W5:Y:S01]  /*6db0*/  LDS.128 R20, [R0+0x20] ;  /* 0x0000200000147984 */ /* 0x000f620000000c00 */
[----:B------:R-:W-:Y:S01]  /*6dc0*/  FFMA R32, R39, R33, R32 ;  /* 0x0000002127207223 */ /* 0x000fe20000000020 */
[----:B-1----:R-:W-:Y:S01]  /*6dd0*/  FFMA R33, R30, R4, R43 ;  /* 0x000000041e217223 */ /* 0x002fe2000000002b */
[C---:B------:R-:W-:Y:S01]  /*6de0*/  FFMA R56, R47.reuse, R26, R56 ;  /* 0x0000001a2f387223 */ /* 0x040fe20000000038 */
[----:B------:R-:W1:Y:S01]  /*6df0*/  LDS.64 R42, [R2+0x480] ;  /* 0x00048000022a7984 */ /* 0x000e620000000a00 */
[-C--:B------:R-:W-:Y:S01]  /*6e00*/  FFMA R57, R46, R34.reuse, R57 ;  /* 0x000000222e397223 */ /* 0x080fe20000000039 */
[----:B------:R-:W-:Y:S01]  /*6e10*/  FFMA R32, R47, R34, R32 ;  /* 0x000000222f207223 */ /* 0x000fe20000000020 */
[C---:B------:R-:W-:Y:S01]  /*6e20*/  FFMA R45, R53.reuse, R27, R56 ;  /* 0x0000001b352d7223 */ /* 0x040fe20000000038 */
[----:B------:R-:W-:Y:S01]  /*6e30*/  FFMA R60, R4, R31, R60 ;  /* 0x0000001f043c7223 */ /* 0x000fe2000000003c */
[-C--:B------:R-:W-:Y:S01]  /*6e40*/  FFMA R56, R52, R35.reuse, R57 ;  /* 0x0000002334387223 */ /* 0x080fe20000000039 */
[----:B------:R-:W-:Y:S01]  /*6e50*/  FFMA R57, R53, R35, R32 ;  /* 0x0000002335397223 */ /* 0x000fe20000000020 */
[-C--:B------:R-:W-:Y:S01]  /*6e60*/  FFMA R33, R38, R5.reuse, R33 ;  /* 0x0000000526217223 */ /* 0x080fe20000000021 */
[C---:B------:R-:W-:Y:S01]  /*6e70*/  FFMA R60, R39.reuse, R5, R60 ;  /* 0x00000005273c7223 */ /* 0x040fe2000000003c */
[----:B--2---:R-:W-:Y:S01]  /*6e80*/  FFMA R35, R30, R8, R58 ;  /* 0x000000081e237223 */ /* 0x004fe2000000003a */
[----:B------:R-:W-:Y:S01]  /*6e90*/  FFMA R8, R8, R31, R61 ;  /* 0x0000001f08087223 */ /* 0x000fe2000000003d */
[----:B------:R-:W-:Y:S01]  /*6ea0*/  FFMA R44, R52, R27, R25 ;  /* 0x0000001b342c7223 */ /* 0x000fe20000000019 */
[-C--:B------:R-:W-:Y:S01]  /*6eb0*/  FFMA R5, R46, R6.reuse, R33 ;  /* 0x000000062e057223 */ /* 0x080fe20000000021 */
[-C--:B------:R-:W-:Y:S01]  /*6ec0*/  FFMA R59, R38, R9.reuse, R35 ;  /* 0x00000009263b7223 */ /* 0x080fe20000000023 */
[----:B------:R-:W-:Y:S01]  /*6ed0*/  FFMA R8, R39, R9, R8 ;  /* 0x0000000927087223 */ /* 0x000fe20000000008 */
[----:B------:R-:W2:Y:S01]  /*6ee0*/  LDS.128 R24, [R0+0xa0] ;  /* 0x0000a00000187984 */ /* 0x000ea20000000c00 */
[C---:B------:R-:W-:Y:S01]  /*6ef0*/  FFMA R60, R47.reuse, R6, R60 ;  /* 0x000000062f3c7223 */ /* 0x040fe2000000003c */
[-C--:B------:R-:W-:Y:S01]  /*6f00*/  FFMA R4, R46, R10.reuse, R59 ;  /* 0x0000000a2e047223 */ /* 0x080fe2000000003b */
[----:B------:R-:W-:Y:S01]  /*6f10*/  FFMA R8, R47, R10, R8 ;  /* 0x0000000a2f087223 */ /* 0x000fe20000000008 */
[----:B------:R-:W2:Y:S01]  /*6f20*/  LDS.128 R32, [R0+0x120] ;  /* 0x0001200000207984 */ /* 0x000ea20000000c00 */
[C---:B------:R-:W-:Y:S01]  /*6f30*/  FFMA R59, R53.reuse, R7, R60 ;  /* 0x00000007353b7223 */ /* 0x040fe2000000003c */
[CC--:B------:R-:W-:Y:S01]  /*6f40*/  FFMA R60, R52.reuse, R11.reuse, R4 ;  /* 0x0000000b343c7223 */ /* 0x0c0fe20000000004 */
[----:B------:R-:W-:Y:S01]  /*6f50*/  FFMA R61, R53, R11, R8 ;  /* 0x0000000b353d7223 */ /* 0x000fe20000000008 */
[----:B------:R-:W-:-:S02]  /*6f60*/  FFMA R58, R52, R7, R5 ;  /* 0x00000007343a7223 */ /* 0x000fc40000000005 */
[----:B------:R-:W2:Y:S01]  /*6f70*/  LDS.128 R4, [R0+0x1a0] ;  /* 0x0001a00000047984 */ /* 0x000ea20000000c00 */
[----:B---3--:R-:W-:Y:S01]  /*6f80*/  FFMA R9, R30, R12, R28 ;  /* 0x0000000c1e097223 */ /* 0x008fe2000000001c */
[----:B------:R-:W-:Y:S01]  /*6f90*/  FFMA R12, R12, R31, R29 ;  /* 0x0000001f0c0c7223 */ /* 0x000fe2000000001d */
[----:B----4-:R-:W-:Y:S02]  /*6fa0*/  FFMA R54, R30, R16, R54 ;  /* 0x000000101e367223 */ /* 0x010fe40000000036 */
[----:B------:R-:W-:Y:S01]  /*6fb0*/  FFMA R9, R38, R13, R9 ;  /* 0x0000000d26097223 */ /* 0x000fe20000000009 */
[----:B------:R-:W-:Y:S01]  /*6fc0*/  FFMA R16, R16, R31, R55 ;  /* 0x0000001f10107223 */ /* 0x000fe20000000037 */
[C---:B------:R-:W-:Y:S01]  /*6fd0*/  FFMA R12, R39.reuse, R13, R12 ;  /* 0x0000000d270c7223 */ /* 0x040fe2000000000c */
[-C--:B------:R-:W-:Y:S01]  /*6fe0*/  FFMA R11, R38, R17.reuse, R54 ;  /* 0x00000011260b7223 */ /* 0x080fe20000000036 */
[CC--:B------:R-:W-:Y:S01]  /*6ff0*/  FFMA R13, R46.reuse, R14.reuse, R9 ;  /* 0x0000000e2e0d7223 */ /* 0x0c0fe20000000009 */
[----:B------:R-:W-:Y:S01]  /*7000*/  FFMA R16, R39, R17, R16 ;  /* 0x0000001127107223 */ /* 0x000fe20000000010 */
[C---:B------:R-:W-:Y:S01]  /*7010*/  FFMA R12, R47.reuse, R14, R12 ;  /* 0x0000000e2f0c7223 */ /* 0x040fe2000000000c */
[-C--:B------:R-:W-:Y:S01]  /*7020*/  FFMA R46, R46, R18.reuse, R11 ;  /* 0x000000122e2e7223 */ /* 0x080fe2000000000b */
[----:B------:R-:W-:Y:S01]  /*7030*/  FFMA R28, R52, R15, R13 ;  /* 0x0000000f341c7223 */ /* 0x000fe2000000000d */
[----:B------:R-:W-:Y:S01]  /*7040*/  FFMA R16, R47, R18, R16 ;  /* 0x000000122f107223 */ /* 0x000fe20000000010 */
[C---:B-----5:R-:W-:Y:S01]  /*7050*/  FFMA R13, R20.reuse, R40, R36 ;  /* 0x00000028140d7223 */ /* 0x060fe20000000024 */
[----:B------:R-:W3:Y:S01]  /*7060*/  LDS.128 R8, [R0+0x220] ;  /* 0x0002200000087984 */ /* 0x000ee20000000c00 */
[----:B------:R-:W-:Y:S01]  /*7070*/  FFMA R20, R20, R41, R37 ;  /* 0x0000002914147223 */ /* 0x000fe20000000025 */
[C---:B------:R-:W-:Y:S01]  /*7080*/  FFMA R29, R53.reuse, R15, R12 ;  /* 0x0000000f351d7223 */ /* 0x040fe2000000000c */
[-C--:B------:R-:W-:Y:S01]  /*7090*/  FFMA R52, R52, R19.reuse, R46 ;  /* 0x0000001334347223 */ /* 0x080fe2000000002e */
[----:B------:R-:W-:Y:S01]  /*70a0*/  FFMA R53, R53, R19, R16 ;  /* 0x0000001335357223 */ /* 0x000fe20000000010 */
[----:B-1----:R-:W-:Y:S01]  /*70b0*/  FFMA R17, R42, R21, R13 ;  /* 0x000000152a117223 */ /* 0x002fe2000000000d */
[----:B------:R-:W-:Y:S01]  /*70c0*/  FFMA R19, R21, R43, R20 ;  /* 0x0000002b15137223 */ /* 0x000fe20000000014 */
[----:B------:R-:W1:Y:S02]  /*70d0*/  LDS.128 R12, [R0+0x2a0] ;  /* 0x0002a000000c7984 */ /* 0x000e640000000c00 */
[----:B------:R-:W-:Y:S01]  /*70e0*/  FFMA R21, R48, R22, R17 ;  /* 0x0000001630157223 */ /* 0x000fe20000000011 */
[----:B------:R-:W-:Y:S01]  /*70f0*/  FFMA R22, R22, R49, R19 ;  /* 0x0000003116167223 */ /* 0x000fe20000000013 */
[----:B------:R-:W-:Y:S01]  /*7100*/  LDS.64 R38, [R2+0x680] ;  /* 0x0006800002267984 */ /* 0x000fe20000000a00 */
[----:B--2---:R-:W-:Y:S01]  /*7110*/  FFMA R44, R40, R24, R44 ;  /* 0x00000018282c7223 */ /* 0x004fe2000000002c */
[----:B------:R-:W-:-:S02]  /*7120*/  FFMA R24, R24, R41, R45 ;  /* 0x0000002918187223 */ /* 0x000fc4000000002d */
[----:B------:R-:W2:Y:S01]  /*7130*/  LDS.128 R16, [R0+0x320] ;  /* 0x0003200000107984 */ /* 0x000ea20000000c00 */
[----:B------:R-:W-:Y:S01]  /*7140*/  FFMA R30, R50, R23, R21 ;  /* 0x00000017321e7223 */ /* 0x000fe20000000015 */
[----:B------:R-:W-:Y:S01]  /*7150*/  FFMA R37, R40, R32, R56 ;  /* 0x0000002028257223 */ /* 0x000fe20000000038 */
[----:B------:R-:W-:Y:S01]  /*7160*/  FFMA R32, R32, R41, R57 ;  /* 0x0000002920207223 */ /* 0x000fe20000000039 */
[CC--:B------:R-:W-:Y:S01]  /*7170*/  FFMA R31, R42.reuse, R25.reuse, R44 ;  /* 0x000000192a1f7223 */ /* 0x0c0fe2000000002c */
[C---:B------:R-:W-:Y:S01]  /*7180*/  FFMA R24, R43.reuse, R25, R24 ;  /* 0x000000192b187223 */ /* 0x040fe20000000018 */
[-C--:B------:R-:W-:Y:S01]  /*7190*/  FFMA R37, R42, R33.reuse, R37 ;  /* 0x000000212a257223 */ /* 0x080fe20000000025 */
[----:B------:R-:W-:Y:S01]  /*71a0*/  FFMA R32, R43, R33, R32 ;  /* 0x000000212b207223 */ /* 0x000fe20000000020 */
[C---:B------:R-:W-:Y:S01]  /*71b0*/  FFMA R25, R48.reuse, R26, R31 ;  /* 0x0000001a30197223 */ /* 0x040fe2000000001f */
[----:B------:R-:W-:Y:S01]  /*71c0*/  FFMA R31, R23, R51, R22 ;  /* 0x00000033171f7223 */ /* 0x000fe20000000016 */
[-C--:B------:R-:W-:Y:S01]  /*71d0*/  FFMA R33, R48, R34.reuse, R37 ;  /* 0x0000002230217223 */ /* 0x080fe20000000025 */
[----:B------:R-:W-:Y:S01]  /*71e0*/  FFMA R32, R49, R34, R32 ;  /* 0x0000002231207223 */ /* 0x000fe20000000020 */
[----:B------:R-:W-:Y:S01]  /*71f0*/  FFMA R47, R40, R4, R58 ;  /* 0x00000004282f7223 */ /* 0x000fe2000000003a */
[----:B------:R-:W-:Y:S01]  /*7200*/  LDS.64 R36, [R2+0x600] ;  /* 0x0006000002247984 */ /* 0x000fe20000000a00 */
[-C--:B------:R-:W-:Y:S01]  /*7210*/  FFMA R56, R50, R35.reuse, R33 ;  /* 0x0000002332387223 */ /* 0x080fe20000000021 */
[----:B------:R-:W-:Y:S01]  /*7220*/  FFMA R57, R51, R35, R32 ;  /* 0x0000002333397223 */ /* 0x000fe20000000020 */
[----:B------:R-:W-:Y:S01]  /*7230*/  FFMA R24, R49, R26, R24 ;  /* 0x0000001a31187223 */ /* 0x000fe20000000018 */
[----:B------:R-:W4:Y:S01]  /*7240*/  LDS.128 R20, [R0+0x30] ;  /* 0x0000300000147984 */ /* 0x000f220000000c00 */
[----:B------:R-:W-:Y:S01]  /*7250*/  FFMA R4, R4, R41, R59 ;  /* 0x0000002904047223 */ /* 0x000fe2000000003b */
[----:B------:R-:W-:Y:S01]  /*7260*/  FFMA R33, R42, R5, R47 ;  /* 0x000000052a217223 */ /* 0x000fe2000000002f */
[-C--:B------:R-:W-:Y:S01]  /*7270*/  FFMA R44, R50, R27.reuse, R25 ;  /* 0x0000001b322c7223 */ /* 0x080fe20000000019 */
[----:B------:R-:W-:Y:S01]  /*7280*/  FFMA R45, R51, R27, R24 ;  /* 0x0000001b332d7223 */ /* 0x000fe20000000018 */
[----:B------:R-:W-:Y:S01]  /*7290*/  FFMA R4, R43, R5, R4 ;  /* 0x000000052b047223 */ /* 0x000fe20000000004 */
[----:B------:R-:W5:Y:S01]  /*72a0*/  LDS.64 R46, [R2+0x700] ;  /* 0x00070000022e7984 */ /* 0x000f620000000a00 */
[----:B------:R-:W-:Y:S01]  /*72b0*/  FFMA R5, R48, R6, R33 ;  /* 0x0000000630057223 */ /* 0x000fe20000000021 */
[----:B---3--:R-:W-:Y:S01]  /*72c0*/  FFMA R35, R40, R8, R60 ;  /* 0x0000000828237223 */ /* 0x008fe2000000003c */
[----:B------:R-:W-:Y:S01]  /*72d0*/  FFMA R8, R8, R41, R61 ;  /* 0x0000002908087223 */ /* 0x000fe2000000003d */
[----:B------:R-:W3:Y:S01]  /*72e0*/  LDS.128 R24, [R0+0xb0] ;  /* 0x0000b00000187984 */ /* 0x000ee20000000c00 */
[----:B------:R-:W-:Y:S01]  /*72f0*/  FFMA R4, R49, R6, R4 ;  /* 0x0000000631047223 */ /* 0x000fe20000000004 */
[-C--:B------:R-:W-:Y:S01]  /*7300*/  FFMA R59, R42, R9.reuse, R35 ;  /* 0x000000092a3b7223 */ /* 0x080fe20000000023 */
[----:B------:R-:W-:Y:S01]  /*7310*/  FFMA R8, R43, R9, R8 ;  /* 0x000000092b087223 */ /* 0x000fe20000000008 */
[----:B------:R-:W3:Y:S01]  /*7320*/  LDS.128 R32, [R0+0x130] ;  /* 0x0001300000207984 */ /* 0x000ee20000000c00 */
[----:B-1----:R-:W-:Y:S01]  /*7330*/  FFMA R9, R40, R12, R28 ;  /* 0x0000000c28097223 */ /* 0x002fe2000000001c */
[-C--:B------:R-:W-:Y:S01]  /*7340*/  FFMA R60, R48, R10.reuse, R59 ;  /* 0x0000000a303c7223 */ /* 0x080fe2000000003b */
[----:B------:R-:W-:Y:S01]  /*7350*/  FFMA R8, R49, R10, R8 ;  /* 0x0000000a31087223 */ /* 0x000fe20000000008 */
[----:B------:R-:W-:Y:S01]  /*7360*/  FFMA R12, R12, R41, R29 ;  /* 0x000000290c0c7223 */ /* 0x000fe2000000001d */
[----:B------:R-:W-:Y:S01]  /*7370*/  FFMA R9, R42, R13, R9 ;  /* 0x0000000d2a097223 */ /* 0x000fe20000000009 */
[-C--:B------:R-:W-:Y:S01]  /*7380*/  FFMA R60, R50, R11.reuse, R60 ;  /* 0x0000000b323c7223 */ /* 0x080fe2000000003c */
[C---:B------:R-:W-:Y:S01]  /*7390*/  FFMA R61, R51.reuse, R11, R8 ;  /* 0x0000000b333d7223 */ /* 0x040fe20000000008 */
[----:B------:R-:W1:Y:S01]  /*73a0*/  LDS.64 R54, [R2+0x780] ;  /* 0x0007800002367984 */ /* 0x000e620000000a00 */
[----:B--2---:R-:W-:Y:S01]  /*73b0*/  FFMA R52, R40, R16, R52 ;  /* 0x0000001028347223 */ /* 0x004fe20000000034 */
[-C--:B------:R-:W-:Y:S01]  /*73c0*/  FFMA R58, R50, R7.reuse, R5 ;  /* 0x00000007323a7223 */ /* 0x080fe20000000005 */
[----:B------:R-:W-:Y:S01]  /*73d0*/  FFMA R59, R51, R7, R4 ;  /* 0x00000007333b7223 */ /* 0x000fe20000000004 */
[----:B------:R-:W-:Y:S01]  /*73e0*/  FFMA R12, R43, R13, R12 ;  /* 0x0000000d2b0c7223 */ /* 0x000fe2000000000c */
[----:B------:R-:W-:Y:S01]  /*73f0*/  FFMA R11, R42, R17, R52 ;  /* 0x000000112a0b7223 */ /* 0x000fe20000000034 */
[----:B------:R-:W2:Y:S01]  /*7400*/  LDS.128 R4, [R0+0x1b0] ;  /* 0x0001b00000047984 */ /* 0x000ea20000000c00 */
[----:B------:R-:W-:Y:S01]  /*7410*/  FFMA R13, R48, R14, R9 ;  /* 0x0000000e300d7223 */ /* 0x000fe20000000009 */
[----:B------:R-:W-:Y:S01]  /*7420*/  FFMA R16, R16, R41, R53 ;  /* 0x0000002910107223 */ /* 0x000fe20000000035 */
[----:B------:R-:W-:Y:S01]  /*7430*/  FFMA R48, R48, R18, R11 ;  /* 0x0000001230307223 */ /* 0x000fe2000000000b */
[----:B------:R-:W-:Y:S01]  /*7440*/  FFMA R12, R49, R14, R12 ;  /* 0x0000000e310c7223 */ /* 0x000fe2000000000c */
[----:B------:R-:W2:Y:S01]  /*7450*/  LDS.128 R8, [R0+0x230] ;  /* 0x0002300000087984 */ /* 0x000ea20000000c00 */
[----:B------:R-:W-:Y:S01]  /*7460*/  FFMA R16, R43, R17, R16 ;  /* 0x000000112b107223 */ /* 0x000fe20000000010 */
[CC--:B------:R-:W-:Y:S01]  /*7470*/  FFMA R28, R50.reuse, R15.reuse, R13 ;  /* 0x0000000f321c7223 */ /* 0x0c0fe2000000000d */
[----:B------:R-:W-:Y:S01]  /*7480*/  FFMA R29, R51, R15, R12 ;  /* 0x0000000f331d7223 */ /* 0x000fe2000000000c */
[----:B------:R-:W-:Y:S01]  /*7490*/  FFMA R50, R50, R19, R48 ;  /* 0x0000001332327223 */ /* 0x000fe20000000030 */
[----:B------:R-:W-:Y:S01]  /*74a0*/  FFMA R16, R49, R18, R16 ;  /* 0x0000001231107223 */ /* 0x000fe20000000010 */
[----:B------:R-:W-:Y:S01]  /*74b0*/  LDS.64 R42, [R2+0x880] ;  /* 0x00088000022a7984 */ /* 0x000fe20000000a00 */
[C---:B----4-:R-:W-:Y:S01]  /*74c0*/  FFMA R13, R20.reuse, R36, R30 ;  /* 0x00000024140d7223 */ /* 0x050fe2000000001e */
[----:B------:R-:W-:Y:S01]  /*74d0*/  FFMA R20, R20, R37, R31 ;  /* 0x0000002514147223 */ /* 0x000fe2000000001f */
[----:B------:R-:W-:Y:S01]  /*74e0*/  FFMA R51, R51, R19, R16 ;  /* 0x0000001333337223 */ /* 0x000fe20000000010 */
[----:B------:R-:W-:Y:S01]  /*74f0*/  LDS.64 R52, [R2+0x980] ;  /* 0x0009800002347984 */ /* 0x000fe20000000a00 */
[----:B------:R-:W-:Y:S01]  /*7500*/  FFMA R17, R38, R21, R13 ;  /* 0x0000001526117223 */ /* 0x000fe2000000000d */
[----:B------:R-:W-:-:S02]  /*7510*/  FFMA R19, R21, R39, R20 ;  /* 0x0000002715137223 */ /* 0x000fc40000000014 */
[----:B------:R-:W4:Y:S01]  /*7520*/  LDS.128 R12, [R0+0x2b0] ;  /* 0x0002b000000c7984 */ /* 0x000f220000000c00 */
[----:B-----5:R-:W-:Y:S01]  /*7530*/  FFMA R21, R46, R22, R17 ;  /* 0x000000162e157223 */ /* 0x020fe20000000011 */
[----:B------:R-:W-:Y:S01]  /*7540*/  FFMA R22, R22, R47, R19 ;  /* 0x0000002f16167223 */ /* 0x000fe20000000013 */
[----:B---3--:R-:W-:Y:S01]  /*7550*/  FFMA R44, R36, R24, R44 ;  /* 0x00000018242c7223 */ /* 0x008fe2000000002c */
[----:B------:R-:W3:Y:S01]  /*7560*/  LDS.128 R16, [R0+0x330] ;  /* 0x0003300000107984 */ /* 0x000ee20000000c00 */
[-C--:B------:R-:W-:Y:S01]  /*7570*/  FFMA R24, R24, R37.reuse, R45 ;  /* 0x0000002518187223 */ /* 0x080fe2000000002d */
[----:B------:R-:W-:Y:S01]  /*7580*/  FFMA R41, R36, R32, R56 ;  /* 0x0000002024297223 */ /* 0x000fe20000000038 */
[----:B------:R-:W-:Y:S01]  /*7590*/  FFMA R32, R32, R37, R57 ;  /* 0x0000002520207223 */ /* 0x000fe20000000039 */
[CC--:B------:R-:W-:Y:S01]  /*75a0*/  FFMA R31, R38.reuse, R25.reuse, R44 ;  /* 0x00000019261f7223 */ /* 0x0c0fe2000000002c */
[C---:B------:R-:W-:Y:S01]  /*75b0*/  FFMA R24, R39.reuse, R25, R24 ;  /* 0x0000001927187223 */ /* 0x040fe20000000018 */
[-C--:B------:R-:W-:Y:S01]  /*75c0*/  FFMA R41, R38, R33.reuse, R41 ;  /* 0x0000002126297223 */ /* 0x080fe20000000029 */
[----:B------:R-:W-:Y:S01]  /*75d0*/  FFMA R32, R39, R33, R32 ;  /* 0x0000002127207223 */ /* 0x000fe20000000020 */
[-C--:B------:R-:W-:Y:S01]  /*75e0*/  FFMA R25, R46, R26.reuse, R31 ;  /* 0x0000001a2e197223 */ /* 0x080fe2000000001f */
[----:B------:R-:W-:Y:S01]  /*75f0*/  FFMA R24, R47, R26, R24 ;  /* 0x0000001a2f187223 */ /* 0x000fe20000000018 */
[----:B-1----:R-:W-:Y:S01]  /*7600*/  FFMA R30, R54, R23, R21 ;  /* 0x00000017361e7223 */ /* 0x002fe20000000015 */
[----:B------:R-:W-:Y:S01]  /*7610*/  FFMA R31, R23, R55, R22 ;  /* 0x00000037171f7223 */ /* 0x000fe20000000016 */
[-C--:B------:R-:W-:Y:S01]  /*7620*/  FFMA R33, R46, R34.reuse, R41 ;  /* 0x000000222e217223 */ /* 0x080fe20000000029 */
[----:B------:R-:W-:Y:S01]  /*7630*/  FFMA R32, R47, R34, R32 ;  /* 0x000000222f207223 */ /* 0x000fe20000000020 */
[----:B------:R-:W-:Y:S01]  /*7640*/  LDS.64 R40, [R2+0x800] ;  /* 0x0008000002287984 */ /* 0x000fe20000000a00 */
[----:B------:R-:W-:Y:S01]  /*7650*/  FFMA R44, R54, R27, R25 ;  /* 0x0000001b362c7223 */ /* 0x000fe20000000019 */
[----:B--2---:R-:W-:Y:S01]  /*7660*/  FFMA R49, R36, R4, R58 ;  /* 0x0000000424317223 */ /* 0x004fe2000000003a */
[-C--:B------:R-:W-:Y:S01]  /*7670*/  FFMA R56, R54, R35.reuse, R33 ;  /* 0x0000002336387223 */ /* 0x080fe20000000021 */
[----:B------:R-:W1:Y:S01]  /*7680*/  LDS.128 R20, [R0+0x40] ;  /* 0x0000400000147984 */ /* 0x000e620000000c00 */
[C---:B------:R-:W-:Y:S01]  /*7690*/  FFMA R57, R55.reuse, R35, R32 ;  /* 0x0000002337397223 */ /* 0x040fe20000000020 */
[----:B------:R-:W-:Y:S01]  /*76a0*/  FFMA R4, R4, R37, R59 ;  /* 0x0000002504047223 */ /* 0x000fe2000000003b */
[----:B------:R-:W-:Y:S01]  /*76b0*/  FFMA R33, R38, R5, R49 ;  /* 0x0000000526217223 */ /* 0x000fe20000000031 */
[----:B------:R-:W-:Y:S01]  /*76c0*/  FFMA R35, R36, R8, R60 ;  /* 0x0000000824237223 */ /* 0x000fe2000000003c */
[----:B------:R-:W-:Y:S01]  /*76d0*/  FFMA R45, R55, R27, R24 ;  /* 0x0000001b372d7223 */ /* 0x000fe20000000018 */
[----:B------:R-:W-:Y:S01]  /*76e0*/  FFMA R4, R39, R5, R4 ;  /* 0x0000000527047223 */ /* 0x000fe20000000004 */
[----:B------:R-:W2:Y:S01]  /*76f0*/  LDS.64 R48, [R2+0x900] ;  /* 0x0009000002307984 */ /* 0x000ea20000000a00 */
[-C--:B------:R-:W-:Y:S01]  /*7700*/  FFMA R5, R46, R6.reuse, R33 ;  /* 0x000000062e057223 */ /* 0x080fe20000000021 */
[----:B------:R-:W-:Y:S01]  /*7710*/  FFMA R59, R38, R9, R35 ;  /* 0x00000009263b7223 */ /* 0x000fe20000000023 */
[----:B------:R-:W-:Y:S01]  /*7720*/  FFMA R4, R47, R6, R4 ;  /* 0x000000062f047223 */ /* 0x000fe20000000004 */
[----:B------:R-:W5:Y:S01]  /*7730*/  LDS.128 R24, [R0+0xc0] ;  /* 0x0000c00000187984 */ /* 0x000f620000000c00 */
[----:B------:R-:W-:Y:S01]  /*7740*/  FFMA R8, R8, R37, R61 ;  /* 0x0000002508087223 */ /* 0x000fe2000000003d */
[----:B------:R-:W-:Y:S01]  /*7750*/  FFMA R60, R46, R10, R59 ;  /* 0x0000000a2e3c7223 */ /* 0x000fe2000000003b */
[-C--:B------:R-:W-:Y:S01]  /*7760*/  FFMA R58, R54, R7.reuse, R5 ;  /* 0x00000007363a7223 */ /* 0x080fe20000000005 */
[----:B------:R-:W5:Y:S01]  /*7770*/  LDS.128 R32, [R0+0x140] ;  /* 0x0001400000207984 */ /* 0x000f620000000c00 */
[----:B------:R-:W-:Y:S01]  /*7780*/  FFMA R59, R55, R7, R4 ;  /* 0x00000007373b7223 */ /* 0x000fe20000000004 */
[----:B------:R-:W-:Y:S01]  /*7790*/  FFMA R8, R39, R9, R8 ;  /* 0x0000000927087223 */ /* 0x000fe20000000008 */
[----:B----4-:R-:W-:Y:S01]  /*77a0*/  FFMA R9, R36, R12, R28 ;  /* 0x0000000c24097223 */ /* 0x010fe2000000001c */
[----:B------:R-:W4:Y:S01]  /*77b0*/  LDS.128 R4, [R0+0x1c0] ;  /* 0x0001c00000047984 */ /* 0x000f220000000c00 */
[----:B------:R-:W-:Y:S01]  /*77c0*/  FFMA R12, R12, R37, R29 ;  /* 0x000000250c0c7223 */ /* 0x000fe2000000001d */
[----:B------:R-:W-:Y:S01]  /*77d0*/  FFMA R8, R47, R10, R8 ;  /* 0x0000000a2f087223 */ /* 0x000fe20000000008 */
[----:B---3--:R-:W-:Y:S01]  /*77e0*/  FFMA R50, R36, R16, R50 ;  /* 0x0000001024327223 */ /* 0x008fe20000000032 */
[----:B------:R-:W-:Y:S01]  /*77f0*/  FFMA R9, R38, R13, R9 ;  /* 0x0000000d26097223 */ /* 0x000fe20000000009 */
[----:B------:R-:W-:Y:S01]  /*7800*/  FFMA R16, R16, R37, R51 ;  /* 0x0000002510107223 */ /* 0x000fe20000000033 */
[-C--:B------:R-:W-:Y:S01]  /*7810*/  FFMA R60, R54, R11.reuse, R60 ;  /* 0x0000000b363c7223 */ /* 0x080fe2000000003c */
[----:B------:R-:W-:Y:S01]  /*7820*/  FFMA R61, R55, R11, R8 ;  /* 0x0000000b373d7223 */ /* 0x000fe20000000008 */
[C---:B------:R-:W-:Y:S01]  /*7830*/  FFMA R12, R39.reuse, R13, R12 ;  /* 0x0000000d270c7223 */ /* 0x040fe2000000000c */
[-C--:B------:R-:W-:Y:S01]  /*7840*/  FFMA R11, R38, R17.reuse, R50 ;  /* 0x00000011260b7223 */ /* 0x080fe20000000032 */
[CC--:B------:R-:W-:Y:S01]  /*7850*/  FFMA R13, R46.reuse, R14.reuse, R9 ;  /* 0x0000000e2e0d7223 */ /* 0x0c0fe20000000009 */
[----:B------:R-:W-:Y:S01]  /*7860*/  FFMA R16, R39, R17, R16 ;  /* 0x0000001127107223 */ /* 0x000fe20000000010 */
[C---:B------:R-:W-:Y:S01]  /*7870*/  FFMA R12, R47.reuse, R14, R12 ;  /* 0x0000000e2f0c7223 */ /* 0x040fe2000000000c */
[-C--:B------:R-:W-:Y:S01]  /*7880*/  FFMA R46, R46, R18.reuse, R11 ;  /* 0x000000122e2e7223 */ /* 0x080fe2000000000b */
[CC--:B------:R-:W-:Y:S01]  /*7890*/  FFMA R28, R54.reuse, R15.reuse, R13 ;  /* 0x0000000f361c7223 */ /* 0x0c0fe2000000000d */
[----:B------:R-:W-:Y:S01]  /*78a0*/  FFMA R16, R47, R18, R16 ;  /* 0x000000122f107223 */ /* 0x000fe20000000010 */
[----:B------:R-:W3:Y:S01]  /*78b0*/  LDS.128 R8, [R0+0x240] ;  /* 0x0002400000087984 */ /* 0x000ee20000000c00 */
[C---:B------:R-:W-:Y:S01]  /*78c0*/  FFMA R29, R55.reuse, R15, R12 ;  /* 0x0000000f371d7223 */ /* 0x040fe2000000000c */
[-C--:B------:R-:W-:Y:S01]  /*78d0*/  FFMA R54, R54, R19.reuse, R46 ;  /* 0x0000001336367223 */ /* 0x080fe2000000002e */
[----:B------:R-:W-:Y:S01]  /*78e0*/  FFMA R55, R55, R19, R16 ;  /* 0x0000001337377223 */ /* 0x000fe20000000010 */
[----:B------:R-:W-:Y:S01]  /*78f0*/  LDS.64 R38, [R2+0xa80] ;  /* 0x000a800002267984 */ /* 0x000fe20000000a00 */
[C---:B-1----:R-:W-:Y:S01]  /*7900*/  FFMA R13, R20.reuse, R40, R30 ;  /* 0x00000028140d7223 */ /* 0x042fe2000000001e */
[----:B------:R-:W-:-:S02]  /*7910*/  FFMA R20, R20, R41, R31 ;  /* 0x0000002914147223 */ /* 0x000fc4000000001f */
[----:B------:R-:W-:Y:S01]  /*7920*/  LDS.64 R50, [R2+0xb80] ;  /* 0x000b800002327984 */ /* 0x000fe20000000a00 */
[----:B------:R-:W-:Y:S01]  /*7930*/  FFMA R17, R42, R21, R13 ;  /* 0x000000152a117223 */ /* 0x000fe2000000000d */
[----:B------:R-:W-:Y:S02]  /*7940*/  FFMA R19, R21, R43, R20 ;  /* 0x0000002b15137223 */ /* 0x000fe40000000014 */
[----:B------:R-:W1:Y:S01]  /*7950*/  LDS.128 R12, [R0+0x2c0] ;  /* 0x0002c000000c7984 */ /* 0x000e620000000c00 */
[----:B--2---:R-:W-:Y:S01]  /*7960*/  FFMA R21, R48, R22, R17 ;  /* 0x0000001630157223 */ /* 0x004fe20000000011 */
[----:B------:R-:W-:Y:S01]  /*7970*/  FFMA R22, R22, R49, R19 ;  /* 0x0000003116167223 */ /* 0x000fe20000000013 */
[----:B-----5:R-:W-:Y:S01]  /*7980*/  FFMA R44, R40, R24, R44 ;  /* 0x00000018282c7223 */ /* 0x020fe2000000002c */
[----:B------:R-:W2:Y:S01]  /*7990*/  LDS.128 R16, [R0+0x340] ;  /* 0x0003400000107984 */ /* 0x000ea20000000c00 */
[----:B------:R-:W-:Y:S01]  /*79a0*/  FFMA R24, R24, R41, R45 ;  /* 0x0000002918187223 */ /* 0x000fe2000000002d */
[----:B------:R-:W-:Y:S01]  /*79b0*/  FFMA R30, R52, R23, R21 ;  /* 0x00000017341e7223 */ /* 0x000fe20000000015 */
[----:B------:R-:W-:Y:S01]  /*79c0*/  FFMA R37, R40, R32, R56 ;  /* 0x0000002028257223 */ /* 0x000fe20000000038 */
[----:B------:R-:W-:Y:S01]  /*79d0*/  FFMA R31, R42, R25, R44 ;  /* 0x000000192a1f7223 */ /* 0x000fe2000000002c */
[----:B------:R-:W-:Y:S01]  /*79e0*/  FFMA R32, R32, R41, R57 ;  /* 0x0000002920207223 */ /* 0x000fe20000000039 */
[C---:B------:R-:W-:Y:S01]  /*79f0*/  FFMA R24, R43.reuse, R25, R24 ;  /* 0x000000192b187223 */ /* 0x040fe20000000018 */
[-C--:B------:R-:W-:Y:S01]  /*7a00*/  FFMA R37, R42, R33.reuse, R37 ;  /* 0x000000212a257223 */ /* 0x080fe20000000025 */
[C---:B------:R-:W-:Y:S01]  /*7a10*/  FFMA R25, R48.reuse, R26, R31 ;  /* 0x0000001a30197223 */ /* 0x040fe2000000001f */
[----:B------:R-:W-:Y:S01]  /*7a20*/  FFMA R32, R43, R33, R32 ;  /* 0x000000212b207223 */ /* 0x000fe20000000020 */
[----:B------:R-:W-:Y:S01]  /*7a30*/  FFMA R31, R23, R53, R22 ;  /* 0x00000035171f7223 */ /* 0x000fe20000000016 */
[----:B------:R-:W-:Y:S01]  /*7a40*/  FFMA R33, R48, R34, R37 ;  /* 0x0000002230217223 */ /* 0x000fe20000000025 */
[----:B------:R-:W-:Y:S01]  /*7a50*/  LDS.128 R20, [R0+0x50] ;  /* 0x0000500000147984 */ /* 0x000fe20000000c00 */
[----:B----4-:R-:W-:Y:S01]  /*7a60*/  FFMA R47, R40, R4, R58 ;  /* 0x00000004282f7223 */ /* 0x010fe2000000003a */
[----:B------:R-:W-:Y:S01]  /*7a70*/  FFMA R32, R49, R34, R32 ;  /* 0x0000002231207223 */ /* 0x000fe20000000020 */
[----:B------:R-:W-:Y:S01]  /*7a80*/  FFMA R56, R52, R35, R33 ;  /* 0x0000002334387223 */ /* 0x000fe20000000021 */
[----:B------:R-:W4:Y:S01]  /*7a90*/  LDS.64 R36, [R2+0xa00] ;  /* 0x000a000002247984 */ /* 0x000f220000000a00 */
[----:B------:R-:W-:Y:S01]  /*7aa0*/  FFMA R33, R42, R5, R47 ;  /* 0x000000052a217223 */ /* 0x000fe2000000002f */
[----:B------:R-:W-:Y:S01]  /*7ab0*/  FFMA R57, R53, R35, R32 ;  /* 0x0000002335397223 */ /* 0x000fe20000000020 */
[----:B------:R-:W-:Y:S01]  /*7ac0*/  FFMA R4, R4, R41, R59 ;  /* 0x0000002904047223 */ /* 0x000fe2000000003b */
[----:B------:R-:W5:Y:S01]  /*7ad0*/  LDS.64 R46, [R2+0xb00] ;  /* 0x000b0000022e7984 */ /* 0x000f620000000a00 */
[----:B------:R-:W-:Y:S01]  /*7ae0*/  FFMA R24, R49, R26, R24 ;  /* 0x0000001a31187223 */ /* 0x000fe20000000018 */
[----:B------:R-:W-:Y:S01]  /*7af0*/  FFMA R44, R52, R27, R25 ;  /* 0x0000001b342c7223 */ /* 0x000fe20000000019 */
[----:B---3--:R-:W-:Y:S01]  /*7b00*/  FFMA R35, R40, R8, R60 ;  /* 0x0000000828237223 */ /* 0x008fe2000000003c */
[----:B------:R-:W-:Y:S01]  /*7b10*/  FFMA R8, R8, R41, R61 ;  /* 0x0000002908087223 */ /* 0x000fe2000000003d */
[C---:B------:R-:W-:Y:S01]  /*7b20*/  FFMA R4, R43.reuse, R5, R4 ;  /* 0x000000052b047223 */ /* 0x040fe20000000004 */
[----:B------:R-:W-:Y:S01]  /*7b30*/  FFMA R5, R48, R6, R33 ;  /* 0x0000000630057223 */ /* 0x000fe20000000021 */
[-C--:B------:R-:W-:Y:S01]  /*7b40*/  FFMA R59, R42, R9.reuse, R35 ;  /* 0x000000092a3b7223 */ /* 0x080fe20000000023 */
[----:B------:R-:W-:Y:S01]  /*7b50*/  FFMA R8, R43, R9, R8 ;  /* 0x000000092b087223 */ /* 0x000fe20000000008 */
[----:B------:R-:W-:Y:S01]  /*7b60*/  FFMA R45, R53, R27, R24 ;  /* 0x0000001b352d7223 */ /* 0x000fe20000000018 */
[----:B------:R-:W3:Y:S01]  /*7b70*/  LDS.128 R32, [R0+0x150] ;  /* 0x0001500000207984 */ /* 0x000ee20000000c00 */
[-C--:B------:R-:W-:Y:S01]  /*7b80*/  FFMA R60, R48, R10.reuse, R59 ;  /* 0x0000000a303c7223 */ /* 0x080fe2000000003b */
[C---:B------:R-:W-:Y:S01]  /*7b90*/  FFMA R8, R49.reuse, R10, R8 ;  /* 0x0000000a31087223 */ /* 0x040fe20000000008 */
[----:B------:R-:W-:Y:S01]  /*7ba0*/  FFMA R4, R49, R6, R4 ;  /* 0x0000000631047223 */ /* 0x000fe20000000004 */
[----:B------:R-:W3:Y:S01]  /*7bb0*/  LDS.128 R24, [R0+0xd0] ;  /* 0x0000d00000187984 */ /* 0x000ee20000000c00 */
[----:B-1----:R-:W-:Y:S01]  /*7bc0*/  FFMA R9, R40, R12, R28 ;  /* 0x0000000c28097223 */ /* 0x002fe2000000001c */
[----:B------:R-:W-:Y:S01]  /*7bd0*/  FFMA R12, R12, R41, R29 ;  /* 0x000000290c0c7223 */ /* 0x000fe2000000001d */
[-C--:B------:R-:W-:Y:S01]  /*7be0*/  FFMA R60, R52, R11.reuse, R60 ;  /* 0x0000000b343c7223 */ /* 0x080fe2000000003c */
[----:B------:R-:W-:Y:S01]  /*7bf0*/  FFMA R61, R53, R11, R8 ;  /* 0x0000000b353d7223 */ /* 0x000fe20000000008 */
[----:B------:R-:W-:Y:S01]  /*7c00*/  FFMA R9, R42, R13, R9 ;  /* 0x0000000d2a097223 */ /* 0x000fe20000000009 */
[----:B--2---:R-:W-:Y:S01]  /*7c10*/  FFMA R54, R40, R16, R54 ;  /* 0x0000001028367223 */ /* 0x004fe20000000036 */
[----:B------:R-:W-:Y:S01]  /*7c20*/  FFMA R16, R16, R41, R55 ;  /* 0x0000002910107223 */ /* 0x000fe20000000037 */
[C---:B------:R-:W-:Y:S01]  /*7c30*/  FFMA R12, R43.reuse, R13, R12 ;  /* 0x0000000d2b0c7223 */ /* 0x040fe2000000000c */
[-C--:B------:R-:W-:Y:S01]  /*7c40*/  FFMA R13, R48, R14.reuse, R9 ;  /* 0x0000000e300d7223 */ /* 0x080fe20000000009 */
[-C--:B------:R-:W-:Y:S01]  /*7c50*/  FFMA R11, R42, R17.reuse, R54 ;  /* 0x000000112a0b7223 */ /* 0x080fe20000000036 */
[----:B------:R-:W-:Y:S01]  /*7c60*/  FFMA R16, R43, R17, R16 ;  /* 0x000000112b107223 */ /* 0x000fe20000000010 */
[CC--:B------:R-:W-:Y:S01]  /*7c70*/  FFMA R58, R52.reuse, R7.reuse, R5 ;  /* 0x00000007343a7223 */ /* 0x0c0fe20000000005 */
[----:B------:R-:W-:Y:S01]  /*7c80*/  FFMA R59, R53, R7, R4 ;  /* 0x00000007353b7223 */ /* 0x000fe20000000004 */
[C---:B------:R-:W-:Y:S01]  /*7c90*/  FFMA R12, R49.reuse, R14, R12 ;  /* 0x0000000e310c7223 */ /* 0x040fe2000000000c */
[-C--:B------:R-:W-:Y:S01]  /*7ca0*/  FFMA R28, R52, R15.reuse, R13 ;  /* 0x0000000f341c7223 */ /* 0x080fe2000000000d */
[----:B------:R-:W1:Y:S01]  /*7cb0*/  LDS.128 R4, [R0+0x1d0] ;  /* 0x0001d00000047984 */ /* 0x000e620000000c00 */
[-C--:B------:R-:W-:Y:S01]  /*7cc0*/  FFMA R48, R48, R18.reuse, R11 ;  /* 0x0000001230307223 */ /* 0x080fe2000000000b */
[----:B------:R-:W-:Y:S01]  /*7cd0*/  FFMA R16, R49, R18, R16 ;  /* 0x0000001231107223 */ /* 0x000fe20000000010 */
[C---:B------:R-:W-:Y:S01]  /*7ce0*/  FFMA R29, R53.reuse, R15, R12 ;  /* 0x0000000f351d7223 */ /* 0x040fe2000000000c */
[----:B------:R-:W2:Y:S01]  /*7cf0*/  LDS.128 R8, [R0+0x250] ;  /* 0x0002500000087984 */ /* 0x000ea20000000c00 */
[----:B------:R-:W-:Y:S01]  /*7d00*/  FFMA R52, R52, R19, R48 ;  /* 0x0000001334347223 */ /* 0x000fe20000000030 */
        /* <DEDUP_REMOVED lines=8> */
[----:B------:R-:W-:Y:S02]  /*7d90*/  FFMA R22, R22, R47, R19 ;  /* 0x0000002f16167223 */ /* 0x000fe40000000013 */
[----:B------:R-:W5:Y:S01]  /*7da0*/  LDS.128 R16, [R0+0x350] ;  /* 0x0003500000107984 */ /* 0x000f620000000c00 */
[----:B------:R-:W-:Y:S01]  /*7db0*/  FFMA R30, R50, R23, R21 ;  /* 0x00000017321e7223 */ /* 0x000fe20000000015 */
[----:B---3--:R-:W-:Y:S01]  /*7dc0*/  FFMA R41, R36, R32, R56 ;  /* 0x0000002024297223 */ /* 0x008fe20000000038 */
[-C--:B------:R-:W-:Y:S01]  /*7dd0*/  FFMA R32, R32, R37.reuse, R57 ;  /* 0x0000002520207223 */ /* 0x080fe20000000039 */
[----:B------:R-:W-:Y:S01]  /*7de0*/  LDS.64 R54, [R2+0xd80] ;  /* 0x000d800002367984 */ /* 0x000fe20000000a00 */
[----:B------:R-:W-:Y:S01]  /*7df0*/  FFMA R44, R36, R24, R44 ;  /* 0x00000018242c7223 */ /* 0x000fe2000000002c */
[----:B------:R-:W-:Y:S01]  /*7e00*/  FFMA R24, R24, R37, R45 ;  /* 0x0000002518187223 */ /* 0x000fe2000000002d */
[CC--:B------:R-:W-:Y:S01]  /*7e10*/  FFMA R41, R38.reuse, R33.reuse, R41 ;  /* 0x0000002126297223 */ /* 0x0c0fe20000000029 */
[C---:B------:R-:W-:Y:S01]  /*7e20*/  FFMA R32, R39.reuse, R33, R32 ;  /* 0x0000002127207223 */ /* 0x040fe20000000020 */
[-C--:B------:R-:W-:Y:S01]  /*7e30*/  FFMA R31, R38, R25.reuse, R44 ;  /* 0x00000019261f7223 */ /* 0x080fe2000000002c */
[----:B------:R-:W-:Y:S01]  /*7e40*/  FFMA R24, R39, R25, R24 ;  /* 0x0000001927187223 */ /* 0x000fe20000000018 */
[CC--:B------:R-:W-:Y:S01]  /*7e50*/  FFMA R33, R46.reuse, R34.reuse, R41 ;  /* 0x000000222e217223 */ /* 0x0c0fe20000000029 */
[C---:B------:R-:W-:Y:S01]  /*7e60*/  FFMA R32, R47.reuse, R34, R32 ;  /* 0x000000222f207223 */ /* 0x040fe20000000020 */
[-C--:B------:R-:W-:Y:S01]  /*7e70*/  FFMA R25, R46, R26.reuse, R31 ;  /* 0x0000001a2e197223 */ /* 0x080fe2000000001f */
[----:B------:R-:W-:Y:S01]  /*7e80*/  FFMA R24, R47, R26, R24 ;  /* 0x0000001a2f187223 */ /* 0x000fe20000000018 */
[----:B------:R-:W-:Y:S01]  /*7e90*/  FFMA R31, R23, R51, R22 ;  /* 0x00000033171f7223 */ /* 0x000fe20000000016 */
[----:B------:R-:W-:Y:S01]  /*7ea0*/  LDS.64 R40, [R2+0xc00] ;  /* 0x000c000002287984 */ /* 0x000fe20000000a00 */
[CC--:B------:R-:W-:Y:S01]  /*7eb0*/  FFMA R56, R50.reuse, R35.reuse, R33 ;  /* 0x0000002332387223 */ /* 0x0c0fe20000000021 */
[C---:B------:R-:W-:Y:S01]  /*7ec0*/  FFMA R57, R51.reuse, R35, R32 ;  /* 0x0000002333397223 */ /* 0x040fe20000000020 */
[----:B------:R-:W-:Y:S01]  /*7ed0*/  FFMA R44, R50, R27, R25 ;  /* 0x0000001b322c7223 */ /* 0x000fe20000000019 */
[----:B------:R-:W3:Y:S01]  /*7ee0*/  LDS.128 R20, [R0+0x60] ;  /* 0x0000600000147984 */ /* 0x000ee20000000c00 */
[----:B-1----:R-:W-:Y:S01]  /*7ef0*/  FFMA R49, R36, R4, R58 ;  /* 0x0000000424317223 */ /* 0x002fe2000000003a */
[----:B------:R-:W-:Y:S01]  /*7f00*/  FFMA R4, R4, R37, R59 ;  /* 0x0000002504047223 */ /* 0x000fe2000000003b */
[----:B------:R-:W-:Y:S01]  /*7f10*/  FFMA R45, R51, R27, R24 ;  /* 0x0000001b332d7223 */ /* 0x000fe20000000018 */
[----:B--2---:R-:W-:Y:S01]  /*7f20*/  FFMA R35, R36, R8, R60 ;  /* 0x0000000824237223 */ /* 0x004fe2000000003c */
[----:B------:R-:W-:Y:S01]  /*7f30*/  FFMA R8, R8, R37, R61 ;  /* 0x0000002508087223 */ /* 0x000fe2000000003d */
[----:B------:R-:W1:Y:S01]  /*7f40*/  LDS.128 R24, [R0+0xe0] ;  /* 0x0000e00000187984 */ /* 0x000e620000000c00 */
[CC--:B------:R-:W-:Y:S01]  /*7f50*/  FFMA R33, R38.reuse, R5.reuse, R49 ;  /* 0x0000000526217223 */ /* 0x0c0fe20000000031 */
[C---:B------:R-:W-:Y:S01]  /*7f60*/  FFMA R4, R39.reuse, R5, R4 ;  /* 0x0000000527047223 */ /* 0x040fe20000000004 */
[-C--:B------:R-:W-:Y:S01]  /*7f70*/  FFMA R59, R38, R9.reuse, R35 ;  /* 0x00000009263b7223 */ /* 0x080fe20000000023 */
[----:B------:R-:W-:Y:S01]  /*7f80*/  FFMA R8, R39, R9, R8 ;  /* 0x0000000927087223 */ /* 0x000fe20000000008 */
[----:B------:R-:W2:Y:S01]  /*7f90*/  LDS.64 R48, [R2+0xd00] ;  /* 0x000d000002307984 */ /* 0x000ea20000000a00 */
[CC--:B------:R-:W-:Y:S01]  /*7fa0*/  FFMA R5, R46.reuse, R6.reuse, R33 ;  /* 0x000000062e057223 */ /* 0x0c0fe20000000021 */
[C---:B------:R-:W-:Y:S01]  /*7fb0*/  FFMA R4, R47.reuse, R6, R4 ;  /* 0x000000062f047223 */ /* 0x040fe20000000004 */
[-C--:B------:R-:W-:Y:S01]  /*7fc0*/  FFMA R6, R46, R10.reuse, R59 ;  /* 0x0000000a2e067223 */ /* 0x080fe2000000003b */
[----:B------:R-:W2:Y:S01]  /*7fd0*/  LDS.128 R32, [R0+0x160] ;  /* 0x0001600000207984 */ /* 0x000ea20000000c00 */
[----:B------:R-:W-:Y:S01]  /*7fe0*/  FFMA R8, R47, R10, R8 ;  /* 0x0000000a2f087223 */ /* 0x000fe20000000008 */
[C---:B----4-:R-:W-:Y:S01]  /*7ff0*/  FFMA R9, R36.reuse, R12, R28 ;  /* 0x0000000c24097223 */ /* 0x050fe2000000001c */
[----:B-----5:R-:W-:Y:S01]  /*8000*/  FFMA R52, R36, R16, R52 ;  /* 0x0000001024347223 */ /* 0x020fe20000000034 */
[-C--:B------:R-:W-:Y:S01]  /*8010*/  FFMA R59, R50, R11.reuse, R6 ;  /* 0x0000000b323b7223 */ /* 0x080fe20000000006 */
[C---:B------:R-:W-:Y:S01]  /*8020*/  FFMA R61, R51.reuse, R11, R8 ;  /* 0x0000000b333d7223 */ /* 0x040fe20000000008 */
[----:B------:R-:W-:Y:S01]  /*8030*/  FFMA R12, R12, R37, R29 ;  /* 0x000000250c0c7223 */ /* 0x000fe2000000001d */
[-C--:B------:R-:W-:Y:S01]  /*8040*/  FFMA R58, R50, R7.reuse, R5 ;  /* 0x00000007323a7223 */ /* 0x080fe20000000005 */
[----:B------:R-:W-:Y:S01]  /*8050*/  FFMA R60, R51, R7, R4 ;  /* 0x00000007333c7223 */ /* 0x000fe20000000004 */
[C---:B------:R-:W-:Y:S01]  /*8060*/  FFMA R9, R38.reuse, R13, R9 ;  /* 0x0000000d26097223 */ /* 0x040fe20000000009 */
[----:B------:R-:W-:Y:S01]  /*8070*/  FFMA R11, R38, R17, R52 ;  /* 0x00000011260b7223 */ /* 0x000fe20000000034 */
[----:B------:R-:W4:Y:S01]  /*8080*/  LDS.128 R4, [R0+0x1e0] ;  /* 0x0001e00000047984 */ /* 0x000f220000000c00 */
[----:B------:R-:W-:Y:S01]  /*8090*/  FFMA R12, R39, R13, R12 ;  /* 0x0000000d270c7223 */ /* 0x000fe2000000000c */
[C---:B------:R-:W-:Y:S01]  /*80a0*/  FFMA R13, R46.reuse, R14, R9 ;  /* 0x0000000e2e0d7223 */ /* 0x040fe20000000009 */
[----:B------:R-:W-:Y:S01]  /*80b0*/  FFMA R46, R46, R18, R11 ;  /* 0x000000122e2e7223 */ /* 0x000fe2000000000b */
[----:B------:R-:W-:Y:S01]  /*80c0*/  FFMA R16, R16, R37, R53 ;  /* 0x0000002510107223 */ /* 0x000fe20000000035 */
[----:B------:R-:W5:Y:S01]  /*80d0*/  LDS.128 R8, [R0+0x260] ;  /* 0x0002600000087984 */ /* 0x000f620000000c00 */
[----:B------:R-:W-:Y:S01]  /*80e0*/  FFMA R12, R47, R14, R12 ;  /* 0x0000000e2f0c7223 */ /* 0x000fe2000000000c */
[C---:B------:R-:W-:Y:S01]  /*80f0*/  FFMA R36, R50.reuse, R15, R13 ;  /* 0x0000000f32247223 */ /* 0x040fe2000000000d */
[----:B------:R-:W-:Y:S01]  /*8100*/  FFMA R16, R39, R17, R16 ;  /* 0x0000001127107223 */ /* 0x000fe20000000010 */
[----:B------:R-:W-:Y:S01]  /*8110*/  FFMA R50, R50, R19, R46 ;  /* 0x0000001332327223 */ /* 0x000fe2000000002e */
[----:B------:R-:W-:Y:S01]  /*8120*/  FFMA R37, R51, R15, R12 ;  /* 0x0000000f33257223 */ /* 0x000fe2000000000c */
[----:B------:R-:W-:Y:S01]  /*8130*/  LDS.64 R38, [R2+0xe00] ;  /* 0x000e000002267984 */ /* 0x000fe20000000a00 */
[----:B------:R-:W-:Y:S01]  /*8140*/  FFMA R16, R47, R18, R16 ;  /* 0x000000122f107223 */ /* 0x000fe20000000010 */
[C---:B---3--:R-:W-:Y:S01]  /*8150*/  FFMA R13, R20.reuse, R40, R30 ;  /* 0x00000028140d7223 */ /* 0x048fe2000000001e */
[----:B------:R-:W-:Y:S01]  /*8160*/  FFMA R20, R20, R41, R31 ;  /* 0x0000002914147223 */ /* 0x000fe2000000001f */
[----:B------:R-:W-:Y:S01]  /*8170*/  LDS.64 R46, [R2+0xf00] ;  /* 0x000f0000022e7984 */ /* 0x000fe20000000a00 */
[----:B------:R-:W-:Y:S01]  /*8180*/  FFMA R51, R51, R19, R16 ;  /* 0x0000001333337223 */ /* 0x000fe20000000010 */
[----:B------:R-:W-:Y:S01]  /*8190*/  FFMA R17, R42, R21, R13 ;  /* 0x000000152a117223 */ /* 0x000fe2000000000d */
[----:B------:R-:W-:Y:S01]  /*81a0*/  FFMA R19, R21, R43, R20 ;  /* 0x0000002b15137223 */ /* 0x000fe20000000014 */
[----:B------:R-:W3:Y:S01]  /*81b0*/  LDS.128 R12, [R0+0x2e0] ;  /* 0x0002e000000c7984 */ /* 0x000ee20000000c00 */
[----:B-1----:R-:W-:Y:S01]  /*81c0*/  FFMA R44, R40, R24, R44 ;  /* 0x00000018282c7223 */ /* 0x002fe2000000002c */
[----:B------:R-:W-:-:S03]  /*81d0*/  FFMA R24, R24, R41, R45 ;  /* 0x0000002918187223 */ /* 0x000fc6000000002d */
[-C--:B------:R-:W-:Y:S01]  /*81e0*/  FFMA R29, R42, R25.reuse, R44 ;  /* 0x000000192a1d7223 */ /* 0x080fe2000000002c */
[----:B--2---:R-:W-:Y:S01]  /*81f0*/  FFMA R21, R48, R22, R17 ;  /* 0x0000001630157223 */ /* 0x004fe20000000011 */
[----:B------:R-:W-:Y:S01]  /*8200*/  FFMA R24, R43, R25, R24 ;  /* 0x000000192b187223 */ /* 0x000fe20000000018 */
[----:B------:R-:W-:Y:S01]  /*8210*/  FFMA R22, R22, R49, R19 ;  /* 0x0000003116167223 */ /* 0x000fe20000000013 */
[----:B------:R-:W-:Y:S01]  /*8220*/  FFMA R29, R48, R26, R29 ;  /* 0x0000001a301d7223 */ /* 0x000fe2000000001d */
[----:B------:R-:W1:Y:S01]  /*8230*/  LDS.128 R16, [R0+0x360] ;  /* 0x0003600000107984 */ /* 0x000e620000000c00 */
[----:B------:R-:W-:Y:S01]  /*8240*/  FFMA R25, R40, R32, R56 ;  /* 0x0000002028197223 */ /* 0x000fe20000000038 */
[----:B------:R-:W-:Y:S01]  /*8250*/  FFMA R32, R32, R41, R57 ;  /* 0x0000002920207223 */ /* 0x000fe20000000039 */
[----:B------:R-:W-:Y:S01]  /*8260*/  FFMA R56, R54, R27, R29 ;  /* 0x0000001b36387223 */ /* 0x000fe2000000001d */
[----:B------:R-:W-:Y:S01]  /*8270*/  FFMA R24, R49, R26, R24 ;  /* 0x0000001a31187223 */ /* 0x000fe20000000018 */
[-C--:B------:R-:W-:Y:S01]  /*8280*/  FFMA R25, R42, R33.reuse, R25 ;  /* 0x000000212a197223 */ /* 0x080fe20000000019 */
[----:B------:R-:W-:Y:S01]  /*8290*/  FFMA R32, R43, R33, R32 ;  /* 0x000000212b207223 */ /* 0x000fe20000000020 */
[----:B------:R-:W-:Y:S01]  /*82a0*/  LDS.64 R44, [R2+0xe80] ;  /* 0x000e8000022c7984 */ /* 0x000fe20000000a00 */
[----:B------:R-:W-:Y:S01]  /*82b0*/  FFMA R57, R55, R27, R24 ;  /* 0x0000001b37397223 */ /* 0x000fe20000000018 */
[-C--:B------:R-:W-:Y:S01]  /*82c0*/  FFMA R25, R48, R34.reuse, R25 ;  /* 0x0000002230197223 */ /* 0x080fe20000000019 */
[----:B------:R-:W-:Y:S01]  /*82d0*/  FFMA R32, R49, R34, R32 ;  /* 0x0000002231207223 */ /* 0x000fe20000000020 */
[----:B----4-:R-:W-:Y:S01]  /*82e0*/  FFMA R29, R40, R4, R58 ;  /* 0x00000004281d7223 */ /* 0x010fe2000000003a */
[----:B------:R-:W-:Y:S01]  /*82f0*/  FFMA R4, R4, R41, R60 ;  /* 0x0000002904047223 */ /* 0x000fe2000000003c */
[-C--:B------:R-:W-:Y:S01]  /*8300*/  FFMA R58, R54, R35.reuse, R25 ;  /* 0x00000023363a7223 */ /* 0x080fe20000000019 */
[----:B------:R-:W-:Y:S01]  /*8310*/  FFMA R60, R55, R35, R32 ;  /* 0x00000023373c7223 */ /* 0x000fe20000000020 */
[-C--:B------:R-:W-:Y:S01]  /*8320*/  FFMA R33, R42, R5.reuse, R29 ;  /* 0x000000052a217223 */ /* 0x080fe2000000001d */
[----:B------:R-:W-:Y:S01]  /*8330*/  FFMA R4, R43, R5, R4 ;  /* 0x000000052b047223 */ /* 0x000fe20000000004 */
[----:B-----5:R-:W-:Y:S01]  /*8340*/  FFMA R59, R40, R8, R59 ;  /* 0x00000008283b7223 */ /* 0x020fe2000000003b */
[----:B------:R-:W2:Y:S01]  /*8350*/  LDS.128 R24, [R0+0xf0] ;  /* 0x0000f00000187984 */ /* 0x000ea20000000c00 */
[----:B------:R-:W-:Y:S01]  /*8360*/  FFMA R8, R8, R41, R61 ;  /* 0x0000002908087223 */ /* 0x000fe2000000003d */
[-C--:B------:R-:W-:Y:S01]  /*8370*/  FFMA R4, R49, R6.reuse, R4 ;  /* 0x0000000631047223 */ /* 0x080fe20000000004 */
[-C--:B------:R-:W-:Y:S01]  /*8380*/  FFMA R5, R42, R9.reuse, R59 ;  /* 0x000000092a057223 */ /* 0x080fe2000000003b */
[----:B------:R-:W-:Y:S01]  /*8390*/  FFMA R33, R48, R6, R33 ;  /* 0x0000000630217223 */ /* 0x000fe20000000021 */
[----:B------:R-:W-:Y:S01]  /*83a0*/  FFMA R8, R43, R9, R8 ;  /* 0x000000092b087223 */ /* 0x000fe20000000008 */
[----:B------:R-:W4:Y:S01]  /*83b0*/  LDS.128 R28, [R0+0x170] ;  /* 0x00017000001c7984 */ /* 0x000f220000000c00 */
[-C--:B------:R-:W-:Y:S01]  /*83c0*/  FFMA R61, R55, R7.reuse, R4 ;  /* 0x00000007373d7223 */ /* 0x080fe20000000004 */
[----:B------:R-:W-:Y:S01]  /*83d0*/  FFMA R59, R54, R7, R33 ;  /* 0x00000007363b7223 */ /* 0x000fe20000000021 */
[-C--:B------:R-:W-:Y:S01]  /*83e0*/  FFMA R9, R48, R10.reuse, R5 ;  /* 0x0000000a30097223 */ /* 0x080fe20000000005 */
[----:B------:R-:W5:Y:S01]  /*83f0*/  LDS.128 R32, [R0+0x270] ;  /* 0x0002700000207984 */ /* 0x000f620000000c00 */
[----:B------:R-:W-:Y:S01]  /*8400*/  FFMA R8, R49, R10, R8 ;  /* 0x0000000a31087223 */ /* 0x000fe20000000008 */
[----:B---3--:R-:W-:Y:S01]  /*8410*/  FFMA R65, R40, R12, R36 ;  /* 0x0000000c28417223 */ /* 0x008fe20000000024 */
[----:B------:R-:W-:Y:S01]  /*8420*/  FFMA R12, R12, R41, R37 ;  /* 0x000000290c0c7223 */ /* 0x000fe20000000025 */
[----:B------:R-:W3:Y:S01]  /*8430*/  LDS.128 R4, [R0+0x1f0] ;  /* 0x0001f00000047984 */ /* 0x000ee20000000c00 */
[C---:B------:R-:W-:Y:S01]  /*8440*/  FFMA R52, R54.reuse, R23, R21 ;  /* 0x0000001736347223 */ /* 0x040fe20000000015 */
[----:B------:R-:W-:Y:S01]  /*8450*/  FFMA R53, R23, R55, R22 ;  /* 0x0000003717357223 */ /* 0x000fe20000000016 */
[-C--:B------:R-:W-:Y:S01]  /*8460*/  FFMA R37, R54, R11.reuse, R9 ;  /* 0x0000000b36257223 */ /* 0x080fe20000000009 */
[----:B------:R-:W-:Y:S01]  /*8470*/  FFMA R63, R55, R11, R8 ;  /* 0x0000000b373f7223 */ /* 0x000fe20000000008 */
[-C--:B------:R-:W-:Y:S01]  /*8480*/  FFMA R65, R42, R13.reuse, R65 ;  /* 0x0000000d2a417223 */ /* 0x080fe20000000041 */
[C---:B------:R-:W-:Y:S01]  /*8490*/  FFMA R12, R43.reuse, R13, R12 ;  /* 0x0000000d2b0c7223 */ /* 0x040fe2000000000c */
[----:B------:R-:W3:Y:S01]  /*84a0*/  LDS.128 R20, [R0+0x70] ;  /* 0x0000700000147984 */ /* 0x000ee20000000c00 */
[----:B-1----:R-:W-:Y:S01]  /*84b0*/  FFMA R50, R40, R16, R50 ;  /* 0x0000001028327223 */ /* 0x002fe20000000032 */
[----:B------:R-:W-:Y:S01]  /*84c0*/  FFMA R16, R16, R41, R51 ;  /* 0x0000002910107223 */ /* 0x000fe20000000033 */
[-C--:B------:R-:W-:Y:S01]  /*84d0*/  FFMA R65, R48, R14.reuse, R65 ;  /* 0x0000000e30417223 */ /* 0x080fe20000000041 */
[----:B------:R-:W1:Y:S01]  /*84e0*/  LDS.128 R8, [R0+0x2f0] ;  /* 0x0002f00000087984 */ /* 0x000e620000000c00 */
[-C--:B------:R-:W-:Y:S01]  /*84f0*/  FFMA R13, R42, R17.reuse, R50 ;  /* 0x000000112a0d7223 */ /* 0x080fe20000000032 */
[----:B------:R-:W-:Y:S01]  /*8500*/  FFMA R16, R43, R17, R16 ;  /* 0x000000112b107223 */ /* 0x000fe20000000010 */
[C---:B------:R-:W-:Y:S01]  /*8510*/  FFMA R12, R49.reuse, R14, R12 ;  /* 0x0000000e310c7223 */ /* 0x040fe2000000000c */
[----:B------:R4:W1:Y:S01]  /*8520*/  LDS.128 R40, [R0+0x370] ;  /* 0x0003700000287984 */ /* 0x0008620000000c00 */
[-C--:B------:R-:W-:Y:S01]  /*8530*/  FFMA R48, R48, R18.reuse, R13 ;  /* 0x0000001230307223 */ /* 0x080fe2000000000d */
[----:B------:R-:W-:Y:S01]  /*8540*/  FFMA R16, R49, R18, R16 ;  /* 0x0000001231107223 */ /* 0x000fe20000000010 */
[CC--:B------:R-:W-:Y:S01]  /*8550*/  FFMA R17, R54.reuse, R15.reuse, R65 ;  /* 0x0000000f36117223 */ /* 0x0c0fe20000000041 */
[C---:B------:R-:W-:Y:S01]  /*8560*/  FFMA R15, R55.reuse, R15, R12 ;  /* 0x0000000f370f7223 */ /* 0x040fe2000000000c */
[-C--:B------:R-:W-:Y:S01]  /*8570*/  FFMA R49, R54, R19.reuse, R48 ;  /* 0x0000001336317223 */ /* 0x080fe20000000030 */
[----:B------:R3:W1:Y:S01]  /*8580*/  LDS.64 R12, [R2+0xf80] ;  /* 0x000f8000020c7984 */ /* 0x0006620000000a00 */
[----:B------:R-:W-:Y:S01]  /*8590*/  FFMA R19, R55, R19, R16 ;  /* 0x0000001337137223 */ /* 0x000fe20000000010 */
[----:B--2---:R-:W-:Y:S01]  /*85a0*/  FFMA R56, R38, R24, R56 ;  /* 0x0000001826387223 */ /* 0x004fe20000000038 */
[----:B------:R-:W-:-:S03]  /*85b0*/  FFMA R24, R24, R39, R57 ;  /* 0x0000002718187223 */ /* 0x000fc60000000039 */
[-C--:B------:R-:W-:Y:S01]  /*85c0*/  FFMA R55, R44, R25.reuse, R56 ;  /* 0x000000192c377223 */ /* 0x080fe20000000038 */
[----:B------:R-:W-:Y:S01]  /*85d0*/  FFMA R24, R45, R25, R24 ;  /* 0x000000192d187223 */ /* 0x000fe20000000018 */
[----:B----4-:R-:W-:Y:S01]  /*85e0*/  FFMA R25, R38, R28, R58 ;  /* 0x0000001c26197223 */ /* 0x010fe2000000003a */
[----:B------:R-:W-:Y:S01]  /*85f0*/  FFMA R60, R28, R39, R60 ;  /* 0x000000271c3c7223 */ /* 0x000fe2000000003c */
[-C--:B------:R-:W-:Y:S01]  /*8600*/  FFMA R0, R46, R26.reuse, R55 ;  /* 0x0000001a2e007223 */ /* 0x080fe20000000037 */
[----:B------:R-:W-:Y:S01]  /*8610*/  FFMA R26, R47, R26, R24 ;  /* 0x0000001a2f1a7223 */ /* 0x000fe20000000018 */
[----:B------:R-:W-:Y:S01]  /*8620*/  FFMA R25, R44, R29, R25 ;  /* 0x0000001d2c197223 */ /* 0x000fe20000000019 */
[----:B-----5:R-:W-:Y:S01]  /*8630*/  FFMA R14, R38, R32, R37 ;  /* 0x00000020260e7223 */ /* 0x020fe20000000025 */
[----:B------:R-:W-:Y:S01]  /*8640*/  FFMA R32, R32, R39, R63 ;  /* 0x0000002720207223 */ /* 0x000fe2000000003f */
[C---:B------:R-:W-:Y:S01]  /*8650*/  FFMA R60, R45.reuse, R29, R60 ;  /* 0x0000001d2d3c7223 */ /* 0x040fe2000000003c */
[----:B---3--:R-:W-:Y:S01]  /*8660*/  FFMA R59, R38, R4, R59 ;  /* 0x00000004263b7223 */ /* 0x008fe2000000003b */
[----:B------:R-:W-:Y:S01]  /*8670*/  FFMA R4, R4, R39, R61 ;  /* 0x0000002704047223 */ /* 0x000fe2000000003d */
[----:B------:R-:W-:Y:S01]  /*8680*/  FFMA R2, R46, R30, R25 ;  /* 0x0000001e2e027223 */ /* 0x000fe20000000019 */
[C---:B------:R-:W-:Y:S01]  /*8690*/  FFMA R25, R44.reuse, R33, R14 ;  /* 0x000000212c197223 */ /* 0x040fe2000000000e */
[-C--:B------:R-:W-:Y:S01]  /*86a0*/  FFMA R59, R44, R5.reuse, R59 ;  /* 0x000000052c3b7223 */ /* 0x080fe2000000003b */
[C---:B------:R-:W-:Y:S01]  /*86b0*/  FFMA R4, R45.reuse, R5, R4 ;  /* 0x000000052d047223 */ /* 0x040fe20000000004 */
[----:B------:R-:W-:Y:S01]  /*86c0*/  FFMA R32, R45, R33, R32 ;  /* 0x000000212d207223 */ /* 0x000fe20000000020 */
[----:B------:R-:W-:Y:S01]  /*86d0*/  FFMA R51, R20, R38, R52 ;  /* 0x0000002614337223 */ /* 0x000fe20000000034 */
[-C--:B------:R-:W-:Y:S01]  /*86e0*/  FFMA R14, R46, R6.reuse, R59 ;  /* 0x000000062e0e7223 */ /* 0x080fe2000000003b */
[----:B------:R-:W-:Y:S01]  /*86f0*/  FFMA R6, R47, R6, R4 ;  /* 0x000000062f067223 */ /* 0x000fe20000000004 */
[-C--:B------:R-:W-:Y:S01]  /*8700*/  FFMA R20, R20, R39.reuse, R53 ;  /* 0x0000002714147223 */ /* 0x080fe20000000035 */
[----:B------:R-:W2:Y:S01]  /*8710*/  LDC.64 R4, c[0x0][0x390] ;  /* 0x0000e400ff047b82 */ /* 0x000ea20000000a00 */
[----:B-1----:R-:W-:Y:S01]  /*8720*/  FFMA R17, R38, R8, R17 ;  /* 0x0000000826117223 */ /* 0x002fe20000000011 */
[----:B------:R-:W-:Y:S01]  /*8730*/  FFMA R8, R8, R39, R15 ;  /* 0x0000002708087223 */ /* 0x000fe2000000000f */
[----:B------:R-:W-:Y:S01]  /*8740*/  FFMA R51, R44, R21, R51 ;  /* 0x000000152c337223 */ /* 0x000fe20000000033 */
[----:B------:R-:W-:Y:S01]  /*8750*/  FFMA R38, R38, R40, R49 ;  /* 0x0000002826267223 */ /* 0x000fe20000000031 */
[----:B------:R-:W-:Y:S01]  /*8760*/  FFMA R40, R40, R39, R19 ;  /* 0x0000002728287223 */ /* 0x000fe20000000013 */
[C---:B------:R-:W-:Y:S01]  /*8770*/  FFMA R17, R44.reuse, R9, R17 ;  /* 0x000000092c117223 */ /* 0x040fe20000000011 */
[----:B------:R-:W-:Y:S01]  /*8780*/  FFMA R53, R21, R45, R20 ;  /* 0x0000002d15357223 */ /* 0x000fe20000000014 */
[C---:B------:R-:W-:Y:S01]  /*8790*/  FFMA R18, R45.reuse, R9, R8 ;  /* 0x000000092d127223 */ /* 0x040fe20000000008 */
[-C--:B------:R-:W-:Y:S01]  /*87a0*/  FFMA R9, R44, R41.reuse, R38 ;  /* 0x000000292c097223 */ /* 0x080fe20000000026 */
[----:B------:R-:W-:Y:S01]  /*87b0*/  FFMA R40, R45, R41, R40 ;  /* 0x000000292d287223 */ /* 0x000fe20000000028 */
[C---:B------:R-:W-:Y:S01]  /*87c0*/  FFMA R21, R46.reuse, R22, R51 ;  /* 0x000000162e157223 */ /* 0x040fe20000000033 */
[C---:B------:R-:W-:Y:S01]  /*87d0*/  FFMA R16, R46.reuse, R34, R25 ;  /* 0x000000222e107223 */ /* 0x040fe20000000019 */
[----:B------:R-:W-:Y:S01]  /*87e0*/  FFMA R8, R46, R10, R17 ;  /* 0x0000000a2e087223 */ /* 0x000fe20000000011 */
[----:B------:R-:W-:Y:S01]  /*87f0*/  FFMA R22, R22, R47, R53 ;  /* 0x0000002f16167223 */ /* 0x000fe20000000035 */
[C---:B------:R-:W-:Y:S01]  /*8800*/  FFMA R30, R47.reuse, R30, R60 ;  /* 0x0000001e2f1e7223 */ /* 0x040fe2000000003c */
[C---:B------:R-:W-:Y:S01]  /*8810*/  FFMA R32, R47.reuse, R34, R32 ;  /* 0x000000222f207223 */ /* 0x040fe20000000020 */
[C---:B------:R-:W-:Y:S01]  /*8820*/  FFMA R18, R47.reuse, R10, R18 ;  /* 0x0000000a2f127223 */ /* 0x040fe20000000012 */
[-C--:B------:R-:W-:Y:S01]  /*8830*/  FFMA R46, R46, R42.reuse, R9 ;  /* 0x0000002a2e2e7223 */ /* 0x080fe20000000009 */
[----:B------:R-:W-:Y:S01]  /*8840*/  FFMA R40, R47, R42, R40 ;  /* 0x0000002a2f287223 */ /* 0x000fe20000000028 */
[C---:B------:R-:W-:Y:S01]  /*8850*/  FFMA R21, R12.reuse, R23, R21 ;  /* 0x000000170c157223 */ /* 0x040fe20000000015 */
[C---:B------:R-:W-:Y:S01]  /*8860*/  FFMA R9, R12.reuse, R27, R0 ;  /* 0x0000001b0c097223 */ /* 0x040fe20000000000 */
[C---:B------:R-:W-:Y:S01]  /*8870*/  FFMA R15, R12.reuse, R31, R2 ;  /* 0x0000001f0c0f7223 */ /* 0x040fe20000000002 */
[----:B------:R-:W-:Y:S01]  /*8880*/  FFMA R17, R12, R7, R14 ;  /* 0x000000070c117223 */ /* 0x000fe2000000000e */
[----:B--2---:R-:W-:-:S04]  /*8890*/  IMAD.WIDE.U32 R4, R3, 0x4, R4 ;  /* 0x0000000403047825 */ /* 0x004fc800078e0004 */
[C---:B------:R-:W-:Y:S01]  /*88a0*/  FFMA R19, R12.reuse, R35, R16 ;  /* 0x000000230c137223 */ /* 0x040fe20000000010 */
[C---:B------:R-:W-:Y:S01]  /*88b0*/  FFMA R3, R12.reuse, R11, R8 ;  /* 0x0000000b0c037223 */ /* 0x040fe20000000008 */
[----:B------:R-:W-:Y:S01]  /*88c0*/  FFMA R23, R23, R13, R22 ;  /* 0x0000000d17177223 */ /* 0x000fe20000000016 */
[C---:B------:R-:W-:Y:S01]  /*88d0*/  FFMA R27, R13.reuse, R27, R26 ;  /* 0x0000001b0d1b7223 */ /* 0x040fe2000000001a */
[C---:B------:R-:W-:Y:S01]  /*88e0*/  FFMA R31, R13.reuse, R31, R30 ;  /* 0x0000001f0d1f7223 */ /* 0x040fe2000000001e */
[C---:B------:R-:W-:Y:S01]  /*88f0*/  FFMA R7, R13.reuse, R7, R6 ;  /* 0x000000070d077223 */ /* 0x040fe20000000006 */
[C---:B------:R-:W-:Y:S01]  /*8900*/  FFMA R35, R13.reuse, R35, R32 ;  /* 0x000000230d237223 */ /* 0x040fe20000000020 */
[C---:B------:R-:W-:Y:S01]  /*8910*/  FFMA R11, R13.reuse, R11, R18 ;  /* 0x0000000b0d0b7223 */ /* 0x040fe20000000012 */
[-C--:B------:R-:W-:Y:S01]  /*8920*/  FFMA R25, R12, R43.reuse, R46 ;  /* 0x0000002b0c197223 */ /* 0x080fe2000000002e */
[----:B------:R-:W-:Y:S01]  /*8930*/  FFMA R13, R13, R43, R40 ;  /* 0x0000002b0d0d7223 */ /* 0x000fe20000000028 */
[----:B------:R-:W-:Y:S04]  /*8940*/  STG.E desc[UR12][R4.64], R21 ;  /* 0x0000001504007986 */ /* 0x000fe8000c10190c */
        /* <DEDUP_REMOVED lines=12> */
[----:B------:R-:W-:Y:S01]  /*8a10*/  STG.E desc[UR12][R4.64+0xc004], R13 ;  /* 0x00c0040d04007986 */ /* 0x000fe2000c10190c */
[----:B------:R-:W-:Y:S05]  /*8a20*/  EXIT ;  /* 0x000000000000794d */ /* 0x000fea0003800000 */
.L_x_1:
[----:B------:R-:W-:-:S00]  /*8a30*/  BRA `(.L_x_1) ;  /* 0xfffffffc00fc7947 */ /* 0x000fc0000383ffff */
[----:B------:R-:W-:-:S00]  /*8a40*/  NOP ;  /* 0x0000000000007918 */ /* 0x000fc00000000000 */
        /* <DEDUP_REMOVED lines=11> */
.L_x_2:


//--------------------- .nv.shared.main_kernel0   --------------------------
	.section	.nv.shared.main_kernel0,"aw",@nobits
	.sectionflags	@""
	.align	4
.nv.shared.main_kernel0:
	.zero		32128


//--------------------- .nv.shared.reserved.0     --------------------------
	.section	.nv.shared.reserved.0,"aw",@nobits
	.weak		__nv_reservedSMEM_offset_0_alias
	.size		__nv_reservedSMEM_offset_0_alias, 0, 64
	.other		__nv_reservedSMEM_offset_0_alias,@"STO_CUDA_RESERVED_SHARED STV_DEFAULT"
__nv_reservedSMEM_offset_0_alias:
	.zero		0
	.zero		64


//--------------------- .nv.constant0.main_kernel0 --------------------------
	.section	.nv.constant0.main_kernel0,"a",@progbits
	.sectionflags	@""
	.align	4
.nv.constant0.main_kernel0:
	.zero		920


//--------------------- SYMBOLS --------------------------

	.type		.nv.reservedSmem.offset0,@object
	.size		.nv.reservedSmem.offset0,0x4
	.type		.nv.reservedSmem.cap,@object
	.size		.nv.reservedSmem.cap,0x4
